	.target	sm_100a

	.elftype	@"ET_EXEC"


//--------------------- .note.nv.tkinfo           --------------------------
	.section	.note.nv.tkinfo,"",@"SHT_NOTE"
	.sectionflags	@"SHF_NOTE_NV_TKINFO"
	.tkinfo
        /*0018*/ 	.word	0x00000002
        /*0030*/ 	.string	""
        /*0030*/ 	.string	"ptxas"
        /*0030*/ 	.string	"Cuda compilation tools, release 13.0, V13.0.88"
        /*0030*/ 	.string	"Build cuda_13.0.r13.0/compiler.36424714_0"
        /*0030*/ 	.string	"-arch sm_100a -m 64 "



//--------------------- .note.nv.cuinfo           --------------------------
	.section	.note.nv.cuinfo,"",@"SHT_NOTE"
	.sectionflags	@"SHF_NOTE_NV_CUINFO"
        /*0018*/ 	.short	0x0002
        /*001a*/ 	.short	0x0064
        /*001c*/ 	.short	0x0082
	.zero		2


//--------------------- .nv.info                  --------------------------
	.section	.nv.info,"",@"SHT_CUDA_INFO"
	.align	4


	//----- nvinfo : EIATTR_REGCOUNT
	.align		4
        /*0000*/ 	.byte	0x04, 0x2f
        /*0002*/ 	.short	(.L_19 - .L_18)
	.align		4
.L_18:
        /*0004*/ 	.word	index@(_ZN7cutlass13device_kernelINS_4gemm6kernel13GemmUniversalIN4cute5tupleIJiiiiEEENS1_10collective13CollectiveMmaINS1_35MainloopSm100TmaUmmaWarpSpecializedILi8ELi2ELi4ENS5_IJNS4_1CILi2EEESB_NSA_ILi1EEEEEEEENS5_IJNSA_ILi128EEENSA_ILi256EEENSA_ILi64EEEEEENS_10bfloat16_tENS5_IJlSC_lEEESJ_SK_NS4_8TiledMMAINS4_8MMA_AtomIJNS4_26SM100_MMA_F16BF16_2x1SM_SSISJ_SJ_fLi128ELi256ELNS4_4UMMA5MajorE0ELSP_0ELNSO_7ScaleInE0ELSQ_0EEEEEENS4_6LayoutINS5_IJSC_SC_SC_EEENS5_IJNSA_ILi0EEESV_SV_EEEEENS5_IJNS4_10UnderscoreESY_SY_EEEEENS4_28SM100_TMA_2SM_LOAD_MULTICASTENS4_14ComposedLayoutINS4_7SwizzleILi3ELi4ELi3EEENS4_18smem_ptr_flag_bitsILi16EEENST_INS5_IJNSA_ILi8EEESH_EEENS5_IJSH_SC_EEEEEEEvNS4_8identityENS4_18SM100_TMA_2SM_LOADES1B_vS1C_EENS_8epilogue10collective18CollectiveEpilogueINS1F_23Sm100TmaWarpSpecializedILi4ELi2ELi32ELb1ELb0EEEJNS5_IJSH_SG_SH_EEENS5_IJNST_ISH_SC_EENST_INS5_IJNSA_ILi32EEESB_EEENS5_IJSC_SF_EEEEEEEESJ_SK_SJ_SK_NS1F_6fusion15FusionCallbacksIS1J_NS1R_17LinearCombinationISJ_fSJ_fLNS_15FloatRoundStyleE2EEES1K_S1Q_JEEENS4_5SM1004TMEM4LOAD26SM100_TMEM_LOAD_32dp32b32xENS4_13SM90_TMA_LOADENS12_INS13_ILi2ELi4ELi3EEES16_NST_INS5_IJS17_S1M_EEENS5_IJS1M_SC_EEEEEEENS4_39AutoVectorizingCopyWithAssumedAlignmentILi128EEENS4_14SM90_TMA_STOREES26_S28_S28_EEEvvEEEEvNT_6ParamsE)
        /*0008*/ 	.word	0x00000076


	//----- nvinfo : EIATTR_FRAME_SIZE
	.align		4
.L_19:
        /*000c*/ 	.byte	0x04, 0x11
        /*000e*/ 	.short	(.L_21 - .L_20)
	.align		4
.L_20:
        /*0010*/ 	.word	index@($__internal_2_$__cuda_sm10x_tcgen05_guardrail_trap_unallocated_columns_being_dealloced)
        /*0014*/ 	.word	0x00000000


	//----- nvinfo : EIATTR_FRAME_SIZE
	.align		4
.L_21:
        /*0018*/ 	.byte	0x04, 0x11
        /*001a*/ 	.short	(.L_23 - .L_22)
	.align		4
.L_22:
        /*001c*/ 	.word	index@($__internal_1_$__cuda_sm10x_tcgen05_guardrail_trap_phase_invalid_during_alloc)
        /*0020*/ 	.word	0x00000000


	//----- nvinfo : EIATTR_FRAME_SIZE
	.align		4
.L_23:
        /*0024*/ 	.byte	0x04, 0x11
        /*0026*/ 	.short	(.L_25 - .L_24)
	.align		4
.L_24:
        /*0028*/ 	.word	index@($__internal_0_$__cuda_sm10x_tcgen05_guardrail_trap_col_being_dealloced_not_returned_by_alloc)
        /*002c*/ 	.word	0x00000000


	//----- nvinfo : EIATTR_FRAME_SIZE
	.align		4
.L_25:
        /*0030*/ 	.byte	0x04, 0x11
        /*0032*/ 	.short	(.L_27 - .L_26)
	.align		4
.L_26:
        /*0034*/ 	.word	index@(_ZN7cutlass13device_kernelINS_4gemm6kernel13GemmUniversalIN4cute5tupleIJiiiiEEENS1_10collective13CollectiveMmaINS1_35MainloopSm100TmaUmmaWarpSpecializedILi8ELi2ELi4ENS5_IJNS4_1CILi2EEESB_NSA_ILi1EEEEEEEENS5_IJNSA_ILi128EEENSA_ILi256EEENSA_ILi64EEEEEENS_10bfloat16_tENS5_IJlSC_lEEESJ_SK_NS4_8TiledMMAINS4_8MMA_AtomIJNS4_26SM100_MMA_F16BF16_2x1SM_SSISJ_SJ_fLi128ELi256ELNS4_4UMMA5MajorE0ELSP_0ELNSO_7ScaleInE0ELSQ_0EEEEEENS4_6LayoutINS5_IJSC_SC_SC_EEENS5_IJNSA_ILi0EEESV_SV_EEEEENS5_IJNS4_10UnderscoreESY_SY_EEEEENS4_28SM100_TMA_2SM_LOAD_MULTICASTENS4_14ComposedLayoutINS4_7SwizzleILi3ELi4ELi3EEENS4_18smem_ptr_flag_bitsILi16EEENST_INS5_IJNSA_ILi8EEESH_EEENS5_IJSH_SC_EEEEEEEvNS4_8identityENS4_18SM100_TMA_2SM_LOADES1B_vS1C_EENS_8epilogue10collective18CollectiveEpilogueINS1F_23Sm100TmaWarpSpecializedILi4ELi2ELi32ELb1ELb0EEEJNS5_IJSH_SG_SH_EEENS5_IJNST_ISH_SC_EENST_INS5_IJNSA_ILi32EEESB_EEENS5_IJSC_SF_EEEEEEEESJ_SK_SJ_SK_NS1F_6fusion15FusionCallbacksIS1J_NS1R_17LinearCombinationISJ_fSJ_fLNS_15FloatRoundStyleE2EEES1K_S1Q_JEEENS4_5SM1004TMEM4LOAD26SM100_TMEM_LOAD_32dp32b32xENS4_13SM90_TMA_LOADENS12_INS13_ILi2ELi4ELi3EEES16_NST_INS5_IJS17_S1M_EEENS5_IJS1M_SC_EEEEEEENS4_39AutoVectorizingCopyWithAssumedAlignmentILi128EEENS4_14SM90_TMA_STOREES26_S28_S28_EEEvvEEEEvNT_6ParamsE)
        /*0038*/ 	.word	0x00000000


	//----- nvinfo : EIATTR_MIN_STACK_SIZE
	.align		4
.L_27:
        /*003c*/ 	.byte	0x04, 0x12
        /*003e*/ 	.short	(.L_29 - .L_28)
	.align		4
.L_28:
        /*0040*/ 	.word	index@(_ZN7cutlass13device_kernelINS_4gemm6kernel13GemmUniversalIN4cute5tupleIJiiiiEEENS1_10collective13CollectiveMmaINS1_35MainloopSm100TmaUmmaWarpSpecializedILi8ELi2ELi4ENS5_IJNS4_1CILi2EEESB_NSA_ILi1EEEEEEEENS5_IJNSA_ILi128EEENSA_ILi256EEENSA_ILi64EEEEEENS_10bfloat16_tENS5_IJlSC_lEEESJ_SK_NS4_8TiledMMAINS4_8MMA_AtomIJNS4_26SM100_MMA_F16BF16_2x1SM_SSISJ_SJ_fLi128ELi256ELNS4_4UMMA5MajorE0ELSP_0ELNSO_7ScaleInE0ELSQ_0EEEEEENS4_6LayoutINS5_IJSC_SC_SC_EEENS5_IJNSA_ILi0EEESV_SV_EEEEENS5_IJNS4_10UnderscoreESY_SY_EEEEENS4_28SM100_TMA_2SM_LOAD_MULTICASTENS4_14ComposedLayoutINS4_7SwizzleILi3ELi4ELi3EEENS4_18smem_ptr_flag_bitsILi16EEENST_INS5_IJNSA_ILi8EEESH_EEENS5_IJSH_SC_EEEEEEEvNS4_8identityENS4_18SM100_TMA_2SM_LOADES1B_vS1C_EENS_8epilogue10collective18CollectiveEpilogueINS1F_23Sm100TmaWarpSpecializedILi4ELi2ELi32ELb1ELb0EEEJNS5_IJSH_SG_SH_EEENS5_IJNST_ISH_SC_EENST_INS5_IJNSA_ILi32EEESB_EEENS5_IJSC_SF_EEEEEEEESJ_SK_SJ_SK_NS1F_6fusion15FusionCallbacksIS1J_NS1R_17LinearCombinationISJ_fSJ_fLNS_15FloatRoundStyleE2EEES1K_S1Q_JEEENS4_5SM1004TMEM4LOAD26SM100_TMEM_LOAD_32dp32b32xENS4_13SM90_TMA_LOADENS12_INS13_ILi2ELi4ELi3EEES16_NST_INS5_IJS17_S1M_EEENS5_IJS1M_SC_EEEEEEENS4_39AutoVectorizingCopyWithAssumedAlignmentILi128EEENS4_14SM90_TMA_STOREES26_S28_S28_EEEvvEEEEvNT_6ParamsE)
        /*0044*/ 	.word	0x00000000
.L_29:


//--------------------- .nv.compat                --------------------------
	.section	.nv.compat,"",@"SHT_CUDA_COMPAT_INFO"
	.align	4
        /*0000*/ 	.byte	0x02, 0x09, 0x01, 0x00, 0x02, 0x02, 0x02, 0x00, 0x02, 0x05, 0x05, 0x00, 0x03, 0x07, 0x01, 0x01
        /*0010*/ 	.byte	0x02, 0x03, 0x01, 0x00, 0x02, 0x06, 0x01, 0x00, 0x04, 0x0b, 0x08, 0x00, 0x09, 0x00, 0x00, 0x00
        /*0020*/ 	.byte	0x00, 0x00, 0x00, 0x00


//--------------------- .nv.info._ZN7cutlass13device_kernelINS_4gemm6kernel13GemmUniversalIN4cute5tupleIJiiiiEEENS1_10collective13CollectiveMmaINS1_35MainloopSm100TmaUmmaWarpSpecializedILi8ELi2ELi4ENS5_IJNS4_1CILi2EEESB_NSA_ILi1EEEEEEEENS5_IJNSA_ILi128EEENSA_ILi256EEENSA_ILi64EEEEEENS_10bfloat16_tENS5_IJlSC_lEEESJ_SK_NS4_8TiledMMAINS4_8MMA_AtomIJNS4_26SM100_MMA_F16BF16_2x1SM_SSISJ_SJ_fLi128ELi256ELNS4_4UMMA5MajorE0ELSP_0ELNSO_7ScaleInE0ELSQ_0EEEEEENS4_6LayoutINS5_IJSC_SC_SC_EEENS5_IJNSA_ILi0EEESV_SV_EEEEENS5_IJNS4_10UnderscoreESY_SY_EEEEENS4_28SM100_TMA_2SM_LOAD_MULTICASTENS4_14ComposedLayoutINS4_7SwizzleILi3ELi4ELi3EEENS4_18smem_ptr_flag_bitsILi16EEENST_INS5_IJNSA_ILi8EEESH_EEENS5_IJSH_SC_EEEEEEEvNS4_8identityENS4_18SM100_TMA_2SM_LOADES1B_vS1C_EENS_8epilogue10collective18CollectiveEpilogueINS1F_23Sm100TmaWarpSpecializedILi4ELi2ELi32ELb1ELb0EEEJNS5_IJSH_SG_SH_EEENS5_IJNST_ISH_SC_EENST_INS5_IJNSA_ILi32EEESB_EEENS5_IJSC_SF_EEEEEEEESJ_SK_SJ_SK_NS1F_6fusion15FusionCallbacksIS1J_NS1R_17LinearCombinationISJ_fSJ_fLNS_15FloatRoundStyleE2EEES1K_S1Q_JEEENS4_5SM1004TMEM4LOAD26SM100_TMEM_LOAD_32dp32b32xENS4_13SM90_TMA_LOADENS12_INS13_ILi2ELi4ELi3EEES16_NST_INS5_IJS17_S1M_EEENS5_IJS1M_SC_EEEEEEENS4_39AutoVectorizingCopyWithAssumedAlignmentILi128EEENS4_14SM90_TMA_STOREES26_S28_S28_EEEvvEEEEvNT_6ParamsE --------------------------
	.section	.nv.info._ZN7cutlass13device_kernelINS_4gemm6kernel13GemmUniversalIN4cute5tupleIJiiiiEEENS1_10collective13CollectiveMmaINS1_35MainloopSm100TmaUmmaWarpSpecializedILi8ELi2ELi4ENS5_IJNS4_1CILi2EEESB_NSA_ILi1EEEEEEEENS5_IJNSA_ILi128EEENSA_ILi256EEENSA_ILi64EEEEEENS_10bfloat16_tENS5_IJlSC_lEEESJ_SK_NS4_8TiledMMAINS4_8MMA_AtomIJNS4_26SM100_MMA_F16BF16_2x1SM_SSISJ_SJ_fLi128ELi256ELNS4_4UMMA5MajorE0ELSP_0ELNSO_7ScaleInE0ELSQ_0EEEEEENS4_6LayoutINS5_IJSC_SC_SC_EEENS5_IJNSA_ILi0EEESV_SV_EEEEENS5_IJNS4_10UnderscoreESY_SY_EEEEENS4_28SM100_TMA_2SM_LOAD_MULTICASTENS4_14ComposedLayoutINS4_7SwizzleILi3ELi4ELi3EEENS4_18smem_ptr_flag_bitsILi16EEENST_INS5_IJNSA_ILi8EEESH_EEENS5_IJSH_SC_EEEEEEEvNS4_8identityENS4_18SM100_TMA_2SM_LOADES1B_vS1C_EENS_8epilogue10collective18CollectiveEpilogueINS1F_23Sm100TmaWarpSpecializedILi4ELi2ELi32ELb1ELb0EEEJNS5_IJSH_SG_SH_EEENS5_IJNST_ISH_SC_EENST_INS5_IJNSA_ILi32EEESB_EEENS5_IJSC_SF_EEEEEEEESJ_SK_SJ_SK_NS1F_6fusion15FusionCallbacksIS1J_NS1R_17LinearCombinationISJ_fSJ_fLNS_15FloatRoundStyleE2EEES1K_S1Q_JEEENS4_5SM1004TMEM4LOAD26SM100_TMEM_LOAD_32dp32b32xENS4_13SM90_TMA_LOADENS12_INS13_ILi2ELi4ELi3EEES16_NST_INS5_IJS17_S1M_EEENS5_IJS1M_SC_EEEEEEENS4_39AutoVectorizingCopyWithAssumedAlignmentILi128EEENS4_14SM90_TMA_STOREES26_S28_S28_EEEvvEEEEvNT_6ParamsE,"",@"SHT_CUDA_INFO"
	.sectionflags	@""
	.align	4


	//----- nvinfo : EIATTR_CUDA_API_VERSION
	.align		4
        /*0000*/ 	.byte	0x04, 0x37
        /*0002*/ 	.short	(.L_31 - .L_30)
.L_30:
        /*0004*/ 	.word	0x00000082


	//----- nvinfo : EIATTR_KPARAM_INFO
	.align		4
.L_31:
        /*0008*/ 	.byte	0x04, 0x17
        /*000a*/ 	.short	(.L_33 - .L_32)
.L_32:
        /*000c*/ 	.word	0x00000000
        /*0010*/ 	.short	0x0000
        /*0012*/ 	.short	0x0000
        /*0014*/ 	.byte	0x00, 0xf0, 0x01, 0x20


	//----- nvinfo : EIATTR_AT_ENTRY_FRAGMENTS
	.align		4
.L_33:
        /*0018*/ 	.byte	0x04, 0x4f
        /*001a*/ 	.short	(.L_35 - .L_34)


	//   ....[0]....
.L_34:
        /*001c*/ 	.word	0x00000007


	//----- nvinfo : EIATTR_RESERVED_SMEM_USED
	.align		4
.L_35:
        /*0020*/ 	.byte	0x01, 0x41
	.zero		2


	//----- nvinfo : EIATTR_SPARSE_MMA_MASK
	.align		4
        /*0024*/ 	.byte	0x03, 0x50
        /*0026*/ 	.short	0x0000


	//----- nvinfo : EIATTR_TCGEN05_2CTA_USED
	.align		4
        /*0028*/ 	.byte	0x01, 0x52
	.zero		2


	//----- nvinfo : EIATTR_MAXREG_COUNT
	.align		4
        /*002c*/ 	.byte	0x03, 0x1b
        /*002e*/ 	.short	0x00ff


	//----- nvinfo : EIATTR_NUM_BARRIERS
	.align		4
        /*0030*/ 	.byte	0x02, 0x4c
        /*0032*/ 	.byte	0x07
	.zero		1


	//----- nvinfo : EIATTR_EXTERNS
	.align		4
        /*0034*/ 	.byte	0x04, 0x0f
        /*0036*/ 	.short	(.L_37 - .L_36)


	//   ....[0]....
	.align		4
.L_36:
        /*0038*/ 	.word	index@(__assertfail)


	//----- nvinfo : EIATTR_MERCURY_ISA_VERSION
	.align		4
.L_37:
        /*003c*/ 	.byte	0x03, 0x5f
        /*003e*/ 	.short	0x0101


	//----- nvinfo : EIATTR_INT_WARP_WIDE_INSTR_OFFSETS
	.align		4
        /*0040*/ 	.byte	0x04, 0x31
        /*0042*/ 	.short	(.L_39 - .L_38)


	//   ....[0]....
.L_38:
        /*0044*/ 	.word	0x00000e60


	//   ....[1]....
        /*0048*/ 	.word	0x00000f10


	//   ....[2]....
        /*004c*/ 	.word	0x00004670


	//   ....[3]....
        /*0050*/ 	.word	0x00004690


	//   ....[4]....
        /*0054*/ 	.word	0x000046c0


	//   ....[5]....
        /*0058*/ 	.word	0x00005240


	//   ....[6]....
        /*005c*/ 	.word	0x000052e0


	//   ....[7]....
        /*0060*/ 	.word	0x00005390


	//   ....[8]....
        /*0064*/ 	.word	0x00005400


	//   ....[9]....
        /*0068*/ 	.word	0x000054c0


	//   ....[10]....
        /*006c*/ 	.word	0x00005560


	//   ....[11]....
        /*0070*/ 	.word	0x000055d0


	//   ....[12]....
        /*0074*/ 	.word	0x00005690


	//   ....[13]....
        /*0078*/ 	.word	0x00005730


	//   ....[14]....
        /*007c*/ 	.word	0x000057d0


	//   ....[15]....
        /*0080*/ 	.word	0x000058c0


	//   ....[16]....
        /*0084*/ 	.word	0x000059a0


	//----- nvinfo : EIATTR_COOP_GROUP_MASK_REGIDS
	.align		4
.L_39:
        /*0088*/ 	.byte	0x04, 0x29
        /*008a*/ 	.short	(.L_41 - .L_40)


	//   ....[0]....
.L_40:
        /*008c*/ 	.word	0xffffffff


	//   ....[1]....
        /*0090*/ 	.word	0xffffffff


	//   ....[2]....
        /*0094*/ 	.word	0xffffffff


	//   ....[3]....
        /*0098*/ 	.word	0xffffffff


	//   ....[4]....
        /*009c*/ 	.word	0xffffffff


	//   ....[5]....
        /*00a0*/ 	.word	0xffffffff


	//   ....[6]....
        /*00a4*/ 	.word	0xffffffff


	//   ....[7]....
        /*00a8*/ 	.word	0xffffffff


	//   ....[8]....
        /*00ac*/ 	.word	0xffffffff


	//   ....[9]....
        /*00b0*/ 	.word	0xffffffff


	//   ....[10]....
        /*00b4*/ 	.word	0xffffffff


	//   ....[11]....
        /*00b8*/ 	.word	0xffffffff


	//   ....[12]....
        /*00bc*/ 	.word	0xffffffff


	//   ....[13]....
        /*00c0*/ 	.word	0xffffffff


	//----- nvinfo : EIATTR_COOP_GROUP_INSTR_OFFSETS
	.align		4
.L_41:
        /*00c4*/ 	.byte	0x04, 0x28
        /*00c6*/ 	.short	(.L_43 - .L_42)


	//   ....[0]....
.L_42:
        /*00c8*/ 	.word	0x000000b0


	//   ....[1]....
        /*00cc*/ 	.word	0x00000520


	//   ....[2]....
        /*00d0*/ 	.word	0x00000770


	//   ....[3]....
        /*00d4*/ 	.word	0x00000910


	//   ....[4]....
        /*00d8*/ 	.word	0x00000a10


	//   ....[5]....
        /*00dc*/ 	.word	0x00000b80


	//   ....[6]....
        /*00e0*/ 	.word	0x00000d20


	//   ....[7]....
        /*00e4*/ 	.word	0x00000f80


	//   ....[8]....
        /*00e8*/ 	.word	0x00002320


	//   ....[9]....
        /*00ec*/ 	.word	0x00003450


	//   ....[10]....
        /*00f0*/ 	.word	0x00003920


	//   ....[11]....
        /*00f4*/ 	.word	0x00003950


	//   ....[12]....
        /*00f8*/ 	.word	0x00004570


	//   ....[13]....
        /*00fc*/ 	.word	0x00004780


	//----- nvinfo : EIATTR_VRC_CTA_INIT_COUNT
	.align		4
.L_43:
        /*0100*/ 	.byte	0x02, 0x4a
        /*0102*/ 	.byte	0x80
	.zero		1


	//----- nvinfo : EIATTR_SYSCALL_OFFSETS
	.align		4
        /*0104*/ 	.byte	0x04, 0x46
        /*0106*/ 	.short	(.L_45 - .L_44)


	//   ....[0]....
.L_44:
        /*0108*/ 	.word	0x00006560


	//   ....[1]....
        /*010c*/ 	.word	0x00006650


	//   ....[2]....
        /*0110*/ 	.word	0x00006df0


	//   ....[3]....
        /*0114*/ 	.word	0x00007ac0


	//   ....[4]....
        /*0118*/ 	.word	0x00008770


	//   ....[5]....
        /*011c*/ 	.word	0x00009410


	//----- nvinfo : EIATTR_MBARRIER_INSTR_OFFSETS
	.align		4
.L_45:
        /*0120*/ 	.byte	0x04, 0x39
        /*0122*/ 	.short	(.L_47 - .L_46)


	//   ....[0]....
.L_46:
        /*0124*/ 	.word	0x00000660
        /*0128*/ 	.word	0x000000ff
        /*012c*/ 	.word	0x00000000
        /*0130*/ 	.short	0x0100
        /*0132*/ 	.byte	0x04
	.zero		1


	//   ....[1]....
        /*0134*/ 	.word	0x00000670
        /*0138*/ 	.word	0x000000ff
        /*013c*/ 	.word	0x00000040
        /*0140*/ 	.short	0x0100
        /*0142*/ 	.byte	0x04
	.zero		1


	//   ....[2]....
        /*0144*/ 	.word	0x00000680
        /*0148*/ 	.word	0x000000ff
        /*014c*/ 	.word	0x00000008
        /*0150*/ 	.short	0x0100
        /*0152*/ 	.byte	0x04
	.zero		1


	//   ....[3]....
        /*0154*/ 	.word	0x00000690
        /*0158*/ 	.word	0x000000ff
        /*015c*/ 	.word	0x00000048
        /*0160*/ 	.short	0x0100
        /*0162*/ 	.byte	0x04
	.zero		1


	//   ....[4]....
        /*0164*/ 	.word	0x000006a0
        /*0168*/ 	.word	0x000000ff
        /*016c*/ 	.word	0x00000010
        /*0170*/ 	.short	0x0100
        /*0172*/ 	.byte	0x04
	.zero		1


	//   ....[5]....
        /*0174*/ 	.word	0x000006b0
        /*0178*/ 	.word	0x000000ff
        /*017c*/ 	.word	0x00000050
        /*0180*/ 	.short	0x0100
        /*0182*/ 	.byte	0x04
	.zero		1


	//   ....[6]....
        /*0184*/ 	.word	0x000006c0
        /*0188*/ 	.word	0x000000ff
        /*018c*/ 	.word	0x00000018
        /*0190*/ 	.short	0x0100
        /*0192*/ 	.byte	0x04
	.zero		1


	//   ....[7]....
        /*0194*/ 	.word	0x000006d0
        /*0198*/ 	.word	0x000000ff
        /*019c*/ 	.word	0x00000058
        /*01a0*/ 	.short	0x0100
        /*01a2*/ 	.byte	0x04
	.zero		1


	//   ....[8]....
        /*01a4*/ 	.word	0x000006e0
        /*01a8*/ 	.word	0x000000ff
        /*01ac*/ 	.word	0x00000020
        /*01b0*/ 	.short	0x0100
        /*01b2*/ 	.byte	0x04
	.zero		1


	//   ....[9]....
        /*01b4*/ 	.word	0x000006f0
        /*01b8*/ 	.word	0x000000ff
        /*01bc*/ 	.word	0x00000060
        /*01c0*/ 	.short	0x0100
        /*01c2*/ 	.byte	0x04
	.zero		1


	//   ....[10]....
        /*01c4*/ 	.word	0x00000700
        /*01c8*/ 	.word	0x000000ff
        /*01cc*/ 	.word	0x00000028
        /*01d0*/ 	.short	0x0100
        /*01d2*/ 	.byte	0x04
	.zero		1


	//   ....[11]....
        /*01d4*/ 	.word	0x00000710
        /*01d8*/ 	.word	0x000000ff
        /*01dc*/ 	.word	0x00000068
        /*01e0*/ 	.short	0x0100
        /*01e2*/ 	.byte	0x04
	.zero		1


	//   ....[12]....
        /*01e4*/ 	.word	0x00000720
        /*01e8*/ 	.word	0x000000ff
        /*01ec*/ 	.word	0x00000030
        /*01f0*/ 	.short	0x0100
        /*01f2*/ 	.byte	0x04
	.zero		1


	//   ....[13]....
        /*01f4*/ 	.word	0x00000730
        /*01f8*/ 	.word	0x000000ff
        /*01fc*/ 	.word	0x00000070
        /*0200*/ 	.short	0x0100
        /*0202*/ 	.byte	0x04
	.zero		1


	//   ....[14]....
        /*0204*/ 	.word	0x00000740
        /*0208*/ 	.word	0x000000ff
        /*020c*/ 	.word	0x00000038
        /*0210*/ 	.short	0x0100
        /*0212*/ 	.byte	0x04
	.zero		1


	//   ....[15]....
        /*0214*/ 	.word	0x00000750
        /*0218*/ 	.word	0x000000ff
        /*021c*/ 	.word	0x00000078
        /*0220*/ 	.short	0x0100
        /*0222*/ 	.byte	0x04
	.zero		1


	//   ....[16]....
        /*0224*/ 	.word	0x00000880
        /*0228*/ 	.word	0x000000ff
        /*022c*/ 	.word	0x00000080
        /*0230*/ 	.short	0x0100
        /*0232*/ 	.byte	0x04
	.zero		1


	//   ....[17]....
        /*0234*/ 	.word	0x00000890
        /*0238*/ 	.word	0x000000ff
        /*023c*/ 	.word	0x000000a0
        /*0240*/ 	.short	0x0100
        /*0242*/ 	.byte	0x04
	.zero		1


	//   ....[18]....
        /*0244*/ 	.word	0x000008a0
        /*0248*/ 	.word	0x000000ff
        /*024c*/ 	.word	0x00000088
        /*0250*/ 	.short	0x0100
        /*0252*/ 	.byte	0x04
	.zero		1


	//   ....[19]....
        /*0254*/ 	.word	0x000008b0
        /*0258*/ 	.word	0x000000ff
        /*025c*/ 	.word	0x000000a8
        /*0260*/ 	.short	0x0100
        /*0262*/ 	.byte	0x04
	.zero		1


	//   ....[20]....
        /*0264*/ 	.word	0x000008c0
        /*0268*/ 	.word	0x000000ff
        /*026c*/ 	.word	0x00000090
        /*0270*/ 	.short	0x0100
        /*0272*/ 	.byte	0x04
	.zero		1


	//   ....[21]....
        /*0274*/ 	.word	0x000008d0
        /*0278*/ 	.word	0x000000ff
        /*027c*/ 	.word	0x000000b0
        /*0280*/ 	.short	0x0100
        /*0282*/ 	.byte	0x04
	.zero		1


	//   ....[22]....
        /*0284*/ 	.word	0x000008e0
        /*0288*/ 	.word	0x000000ff
        /*028c*/ 	.word	0x00000098
        /*0290*/ 	.short	0x0100
        /*0292*/ 	.byte	0x04
	.zero		1


	//   ....[23]....
        /*0294*/ 	.word	0x000008f0
        /*0298*/ 	.word	0x000000ff
        /*029c*/ 	.word	0x000000b8
        /*02a0*/ 	.short	0x0100
        /*02a2*/ 	.byte	0x04
	.zero		1


	//   ....[24]....
        /*02a4*/ 	.word	0x000009e0
        /*02a8*/ 	.word	0x000000ff
        /*02ac*/ 	.word	0x000000c0
        /*02b0*/ 	.short	0x0100
        /*02b2*/ 	.byte	0x06
	.zero		1


	//   ....[25]....
        /*02b4*/ 	.word	0x000009f0
        /*02b8*/ 	.word	0x000000ff
        /*02bc*/ 	.word	0x000000c8
        /*02c0*/ 	.short	0x0100
        /*02c2*/ 	.byte	0x06
	.zero		1


	//   ....[26]....
        /*02c4*/ 	.word	0x00000b30
        /*02c8*/ 	.word	0x000000ff
        /*02cc*/ 	.word	0x000000d0
        /*02d0*/ 	.short	0x0100
        /*02d2*/ 	.byte	0x06
	.zero		1


	//   ....[27]....
        /*02d4*/ 	.word	0x00000b40
        /*02d8*/ 	.word	0x000000ff
        /*02dc*/ 	.word	0x000000e0
        /*02e0*/ 	.short	0x0100
        /*02e2*/ 	.byte	0x06
	.zero		1


	//   ....[28]....
        /*02e4*/ 	.word	0x00000b50
        /*02e8*/ 	.word	0x000000ff
        /*02ec*/ 	.word	0x000000d8
        /*02f0*/ 	.short	0x0100
        /*02f2*/ 	.byte	0x06
	.zero		1


	//   ....[29]....
        /*02f4*/ 	.word	0x00000b60
        /*02f8*/ 	.word	0x000000ff
        /*02fc*/ 	.word	0x000000e8
        /*0300*/ 	.short	0x0100
        /*0302*/ 	.byte	0x06
	.zero		1


	//   ....[30]....
        /*0304*/ 	.word	0x00000c90
        /*0308*/ 	.word	0x000000ff
        /*030c*/ 	.word	0x000000f0
        /*0310*/ 	.short	0x0100
        /*0312*/ 	.byte	0x04
	.zero		1


	//   ....[31]....
        /*0314*/ 	.word	0x00000ca0
        /*0318*/ 	.word	0x000000ff
        /*031c*/ 	.word	0x00000110
        /*0320*/ 	.short	0x0100
        /*0322*/ 	.byte	0x04
	.zero		1


	//   ....[32]....
        /*0324*/ 	.word	0x00000cb0
        /*0328*/ 	.word	0x000000ff
        /*032c*/ 	.word	0x000000f8
        /*0330*/ 	.short	0x0100
        /*0332*/ 	.byte	0x04
	.zero		1


	//   ....[33]....
        /*0334*/ 	.word	0x00000cc0
        /*0338*/ 	.word	0x000000ff
        /*033c*/ 	.word	0x00000118
        /*0340*/ 	.short	0x0100
        /*0342*/ 	.byte	0x04
	.zero		1


	//   ....[34]....
        /*0344*/ 	.word	0x00000cd0
        /*0348*/ 	.word	0x000000ff
        /*034c*/ 	.word	0x00000100
        /*0350*/ 	.short	0x0100
        /*0352*/ 	.byte	0x04
	.zero		1


	//   ....[35]....
        /*0354*/ 	.word	0x00000ce0
        /*0358*/ 	.word	0x000000ff
        /*035c*/ 	.word	0x00000120
        /*0360*/ 	.short	0x0100
        /*0362*/ 	.byte	0x04
	.zero		1


	//   ....[36]....
        /*0364*/ 	.word	0x00000cf0
        /*0368*/ 	.word	0x000000ff
        /*036c*/ 	.word	0x00000108
        /*0370*/ 	.short	0x0100
        /*0372*/ 	.byte	0x04
	.zero		1


	//   ....[37]....
        /*0374*/ 	.word	0x00000d00
        /*0378*/ 	.word	0x000000ff
        /*037c*/ 	.word	0x00000128
        /*0380*/ 	.short	0x0100
        /*0382*/ 	.byte	0x04
	.zero		1


	//   ....[38]....
        /*0384*/ 	.word	0x00000e00
        /*0388*/ 	.word	0x000000ff
        /*038c*/ 	.word	0x00000130
        /*0390*/ 	.short	0x0100
        /*0392*/ 	.byte	0x04
	.zero		1


	//   ....[39]....
        /*0394*/ 	.word	0x00000e10
        /*0398*/ 	.word	0x000000ff
        /*039c*/ 	.word	0x00000140
        /*03a0*/ 	.short	0x0100
        /*03a2*/ 	.byte	0x04
	.zero		1


	//   ....[40]....
        /*03a4*/ 	.word	0x00000e20
        /*03a8*/ 	.word	0x000000ff
        /*03ac*/ 	.word	0x00000138
        /*03b0*/ 	.short	0x0100
        /*03b2*/ 	.byte	0x04
	.zero		1


	//   ....[41]....
        /*03b4*/ 	.word	0x00000e30
        /*03b8*/ 	.word	0x000000ff
        /*03bc*/ 	.word	0x00000148
        /*03c0*/ 	.short	0x0100
        /*03c2*/ 	.byte	0x04
	.zero		1


	//   ....[42]....
        /*03c4*/ 	.word	0x00000f30
        /*03c8*/ 	.word	0x000000ff
        /*03cc*/ 	.word	0x00000150
        /*03d0*/ 	.short	0x0100
        /*03d2*/ 	.byte	0x06
	.zero		1


	//   ....[43]....
        /*03d4*/ 	.word	0x00001b60
        /*03d8*/ 	.word	0x00000000
        /*03dc*/ 	.word	0x00000140
        /*03e0*/ 	.short	0x010a
        /*03e2*/ 	.byte	0xff
	.zero		1


	//   ....[44]....
        /*03e4*/ 	.word	0x00001b80
        /*03e8*/ 	.word	0x00000000
        /*03ec*/ 	.word	0x00000130
        /*03f0*/ 	.short	0x0101
        /*03f2*/ 	.byte	0xff
	.zero		1


	//   ....[45]....
        /*03f4*/ 	.word	0x00001c30
        /*03f8*/ 	.word	0x000000ff
        /*03fc*/ 	.word	0x00000040
        /*0400*/ 	.short	0x010a
        /*0402*/ 	.byte	0x04
	.zero		1


	//   ....[46]....
        /*0404*/ 	.word	0x00001d00
        /*0408*/ 	.word	0x000000ff
        /*040c*/ 	.word	0x00000040
        /*0410*/ 	.short	0x010a
        /*0412*/ 	.byte	0x21
	.zero		1


	//   ....[47]....
        /*0414*/ 	.word	0x00001eb0
        /*0418*/ 	.word	0x000000ff
        /*041c*/ 	.word	0x00000040
        /*0420*/ 	.short	0x010a
        /*0422*/ 	.byte	0x05
	.zero		1


	//   ....[48]....
        /*0424*/ 	.word	0x00001fd0
        /*0428*/ 	.word	0x000000ff
        /*042c*/ 	.word	0x000000c8
        /*0430*/ 	.short	0x0101
        /*0432*/ 	.byte	0x0d
	.zero		1


	//   ....[49]....
        /*0434*/ 	.word	0x00001ff0
        /*0438*/ 	.word	0x000000ff
        /*043c*/ 	.word	0x00000040
        /*0440*/ 	.short	0x010a
        /*0442*/ 	.byte	0x04
	.zero		1


	//   ....[50]....
        /*0444*/ 	.word	0x00002070
        /*0448*/ 	.word	0x000000ff
        /*044c*/ 	.word	0x00000040
        /*0450*/ 	.short	0x010a
        /*0452*/ 	.byte	0x11
	.zero		1


	//   ....[51]....
        /*0454*/ 	.word	0x00002210
        /*0458*/ 	.word	0x000000ff
        /*045c*/ 	.word	0x00000040
        /*0460*/ 	.short	0x010a
        /*0462*/ 	.byte	0x05
	.zero		1


	//   ....[52]....
        /*0464*/ 	.word	0x00002350
        /*0468*/ 	.word	0x00000003
        /*046c*/ 	.word	0x000000d0
        /*0470*/ 	.short	0x010a
        /*0472*/ 	.byte	0xff
	.zero		1


	//   ....[53]....
        /*0474*/ 	.word	0x000024a0
        /*0478*/ 	.word	0x00000000
        /*047c*/ 	.word	0x00000000
        /*0480*/ 	.short	0x0101
        /*0482*/ 	.byte	0xff
	.zero		1


	//   ....[54]....
        /*0484*/ 	.word	0x00002a60
        /*0488*/ 	.word	0x000000ff
        /*048c*/ 	.word	0x00000000
        /*0490*/ 	.short	0x010a
        /*0492*/ 	.byte	0x04
	.zero		1


	//   ....[55]....
        /*0494*/ 	.word	0x00002af0
        /*0498*/ 	.word	0x000000ff
        /*049c*/ 	.word	0x00000000
        /*04a0*/ 	.short	0x010a
        /*04a2*/ 	.byte	0x05
	.zero		1


	//   ....[56]....
        /*04a4*/ 	.word	0x00002b80
        /*04a8*/ 	.word	0x000000ff
        /*04ac*/ 	.word	0x00000000
        /*04b0*/ 	.short	0x010a
        /*04b2*/ 	.byte	0x05
	.zero		1


	//   ....[57]....
        /*04b4*/ 	.word	0x00002c10
        /*04b8*/ 	.word	0x000000ff
        /*04bc*/ 	.word	0x00000000
        /*04c0*/ 	.short	0x010a
        /*04c2*/ 	.byte	0x05
	.zero		1


	//   ....[58]....
        /*04c4*/ 	.word	0x00002ca0
        /*04c8*/ 	.word	0x000000ff
        /*04cc*/ 	.word	0x00000000
        /*04d0*/ 	.short	0x010a
        /*04d2*/ 	.byte	0x05
	.zero		1


	//   ....[59]....
        /*04d4*/ 	.word	0x00002d30
        /*04d8*/ 	.word	0x000000ff
        /*04dc*/ 	.word	0x00000000
        /*04e0*/ 	.short	0x010a
        /*04e2*/ 	.byte	0x05
	.zero		1


	//   ....[60]....
        /*04e4*/ 	.word	0x00002dc0
        /*04e8*/ 	.word	0x000000ff
        /*04ec*/ 	.word	0x00000000
        /*04f0*/ 	.short	0x010a
        /*04f2*/ 	.byte	0x05
	.zero		1


	//   ....[61]....
        /*04f4*/ 	.word	0x00002e60
        /*04f8*/ 	.word	0x00000000
        /*04fc*/ 	.word	0x00000000
        /*0500*/ 	.short	0x010a
        /*0502*/ 	.byte	0xff
	.zero		1


	//   ....[62]....
        /*0504*/ 	.word	0x00002fa0
        /*0508*/ 	.word	0x00000000
        /*050c*/ 	.word	0x00000130
        /*0510*/ 	.short	0x010a
        /*0512*/ 	.byte	0xff
	.zero		1


	//   ....[63]....
        /*0514*/ 	.word	0x00003010
        /*0518*/ 	.word	0x00000004
        /*051c*/ 	.word	0x00000000
        /*0520*/ 	.short	0x0101
        /*0522*/ 	.byte	0xff
	.zero		1


	//   ....[64]....
        /*0524*/ 	.word	0x00003030
        /*0528*/ 	.word	0x000000ff
        /*052c*/ 	.word	0x000000e0
        /*0530*/ 	.short	0x010a
        /*0532*/ 	.byte	0x04
	.zero		1


	//   ....[65]....
        /*0534*/ 	.word	0x00003150
        /*0538*/ 	.word	0x00000000
        /*053c*/ 	.word	0x000000d0
        /*0540*/ 	.short	0x010a
        /*0542*/ 	.byte	0xff
	.zero		1


	//   ....[66]....
        /*0544*/ 	.word	0x00003250
        /*0548*/ 	.word	0x00000000
        /*054c*/ 	.word	0x00000000
        /*0550*/ 	.short	0x0101
        /*0552*/ 	.byte	0xff
	.zero		1


	//   ....[67]....
        /*0554*/ 	.word	0x000032e0
        /*0558*/ 	.word	0x000000ff
        /*055c*/ 	.word	0x000000e0
        /*0560*/ 	.short	0x0106
        /*0562*/ 	.byte	0x04
	.zero		1


	//   ....[68]....
        /*0564*/ 	.word	0x00003300
        /*0568*/ 	.word	0x000000ff
        /*056c*/ 	.word	0x000000e0
        /*0570*/ 	.short	0x010a
        /*0572*/ 	.byte	0x04
	.zero		1


	//   ....[69]....
        /*0574*/ 	.word	0x00003390
        /*0578*/ 	.word	0x000000ff
        /*057c*/ 	.word	0x000000e0
        /*0580*/ 	.short	0x0106
        /*0582*/ 	.byte	0x07
	.zero		1


	//   ....[70]....
        /*0584*/ 	.word	0x000033d0
        /*0588*/ 	.word	0x00000000
        /*058c*/ 	.word	0x000000e0
        /*0590*/ 	.short	0x010a
        /*0592*/ 	.byte	0xff
	.zero		1


	//   ....[71]....
        /*0594*/ 	.word	0x00003620
        /*0598*/ 	.word	0x000000ff
        /*059c*/ 	.word	0x00000008
        /*05a0*/ 	.short	0x010a
        /*05a2*/ 	.byte	0x05
	.zero		1


	//   ....[72]....
        /*05a4*/ 	.word	0x00003640
        /*05a8*/ 	.word	0x000000ff
        /*05ac*/ 	.word	0x00000008
        /*05b0*/ 	.short	0x010a
        /*05b2*/ 	.byte	0x05
	.zero		1


	//   ....[73]....
        /*05b4*/ 	.word	0x000037d0
        /*05b8*/ 	.word	0x000000ff
        /*05bc*/ 	.word	0x00000008
        /*05c0*/ 	.short	0x010a
        /*05c2*/ 	.byte	0x05
	.zero		1


	//   ....[74]....
        /*05c4*/ 	.word	0x000037f0
        /*05c8*/ 	.word	0x000000ff
        /*05cc*/ 	.word	0x00000008
        /*05d0*/ 	.short	0x010a
        /*05d2*/ 	.byte	0x05
	.zero		1


	//   ....[75]....
        /*05d4*/ 	.word	0x000038b0
        /*05d8*/ 	.word	0x000000ff
        /*05dc*/ 	.word	0x00000000
        /*05e0*/ 	.short	0x0101
        /*05e2*/ 	.byte	0x04
	.zero		1


	//   ....[76]....
        /*05e4*/ 	.word	0x00003bf0
        /*05e8*/ 	.word	0x00000000
        /*05ec*/ 	.word	0x000000d0
        /*05f0*/ 	.short	0x010a
        /*05f2*/ 	.byte	0xff
	.zero		1


	//   ....[77]....
        /*05f4*/ 	.word	0x00003cb0
        /*05f8*/ 	.word	0x00000000
        /*05fc*/ 	.word	0x00000000
        /*0600*/ 	.short	0x0101
        /*0602*/ 	.byte	0xff
	.zero		1


	//   ....[78]....
        /*0604*/ 	.word	0x00003d70
        /*0608*/ 	.word	0x000000ff
        /*060c*/ 	.word	0x00000000
        /*0610*/ 	.short	0x010a
        /*0612*/ 	.byte	0x04
	.zero		1


	//   ....[79]....
        /*0614*/ 	.word	0x00003d80
        /*0618*/ 	.word	0x000000ff
        /*061c*/ 	.word	0x00000110
        /*0620*/ 	.short	0x010a
        /*0622*/ 	.byte	0x1f
	.zero		1


	//   ....[80]....
        /*0624*/ 	.word	0x00003e30
        /*0628*/ 	.word	0x000000ff
        /*062c*/ 	.word	0x00000000
        /*0630*/ 	.short	0x010a
        /*0632*/ 	.byte	0x05
	.zero		1


	//   ....[81]....
        /*0634*/ 	.word	0x00003f60
        /*0638*/ 	.word	0x000000ff
        /*063c*/ 	.word	0x00000000
        /*0640*/ 	.short	0x010a
        /*0642*/ 	.byte	0x04
	.zero		1


	//   ....[82]....
        /*0644*/ 	.word	0x00004260
        /*0648*/ 	.word	0x000000ff
        /*064c*/ 	.word	0x00000000
        /*0650*/ 	.short	0x010a
        /*0652*/ 	.byte	0x04
	.zero		1


	//   ....[83]....
        /*0654*/ 	.word	0x000042f0
        /*0658*/ 	.word	0x000000ff
        /*065c*/ 	.word	0x00000000
        /*0660*/ 	.short	0x010a
        /*0662*/ 	.byte	0x05
	.zero		1


	//   ....[84]....
        /*0664*/ 	.word	0x00004380
        /*0668*/ 	.word	0x000000ff
        /*066c*/ 	.word	0x00000000
        /*0670*/ 	.short	0x010a
        /*0672*/ 	.byte	0x05
	.zero		1


	//   ....[85]....
        /*0674*/ 	.word	0x00004420
        /*0678*/ 	.word	0x00000000
        /*067c*/ 	.word	0x00000000
        /*0680*/ 	.short	0x010a
        /*0682*/ 	.byte	0xff
	.zero		1


	//   ....[86]....
        /*0684*/ 	.word	0x00004460
        /*0688*/ 	.word	0x00000000
        /*068c*/ 	.word	0x00000000
        /*0690*/ 	.short	0x010a
        /*0692*/ 	.byte	0xff
	.zero		1


	//   ....[87]....
        /*0694*/ 	.word	0x000044d0
        /*0698*/ 	.word	0x000000ff
        /*069c*/ 	.word	0x00000000
        /*06a0*/ 	.short	0x0101
        /*06a2*/ 	.byte	0x04
	.zero		1


	//   ....[88]....
        /*06a4*/ 	.word	0x00004510
        /*06a8*/ 	.word	0x000000ff
        /*06ac*/ 	.word	0x00000150
        /*06b0*/ 	.short	0x010a
        /*06b2*/ 	.byte	0x1a
	.zero		1


	//   ....[89]....
        /*06b4*/ 	.word	0x00004560
        /*06b8*/ 	.word	0x000000ff
        /*06bc*/ 	.word	0x00000000
        /*06c0*/ 	.short	0x0101
        /*06c2*/ 	.byte	0x04
	.zero		1


	//   ....[90]....
        /*06c4*/ 	.word	0x00004a40
        /*06c8*/ 	.word	0x0000000c
        /*06cc*/ 	.word	0x000000d0
        /*06d0*/ 	.short	0x010a
        /*06d2*/ 	.byte	0xff
	.zero		1


	//   ....[91]....
        /*06d4*/ 	.word	0x00004bb0
        /*06d8*/ 	.word	0x00000000
        /*06dc*/ 	.word	0x00000000
        /*06e0*/ 	.short	0x0101
        /*06e2*/ 	.byte	0xff
	.zero		1


	//   ....[92]....
        /*06e4*/ 	.word	0x00005040
        /*06e8*/ 	.word	0x000000ff
        /*06ec*/ 	.word	0x000000c8
        /*06f0*/ 	.short	0x010a
        /*06f2*/ 	.byte	0x15
	.zero		1


	//   ....[93]....
        /*06f4*/ 	.word	0x000051c0
        /*06f8*/ 	.word	0x000000ff
        /*06fc*/ 	.word	0x000000a0
        /*0700*/ 	.short	0x010a
        /*0702*/ 	.byte	0x15
	.zero		1


	//   ....[94]....
        /*0704*/ 	.word	0x000053b0
        /*0708*/ 	.word	0x000000ff
        /*070c*/ 	.word	0x00000080
        /*0710*/ 	.short	0x010b
        /*0712*/ 	.byte	0x15
	.zero		1


	//   ....[95]....
        /*0714*/ 	.word	0x000053c0
        /*0718*/ 	.word	0x000000ff
        /*071c*/ 	.word	0x00000000
        /*0720*/ 	.short	0x0101
        /*0722*/ 	.byte	0x2e
	.zero		1


	//   ....[96]....
        /*0724*/ 	.word	0x000053d0
        /*0728*/ 	.word	0x000000ff
        /*072c*/ 	.word	0x000000a8
        /*0730*/ 	.short	0x010a
        /*0732*/ 	.byte	0x15
	.zero		1


	//   ....[97]....
        /*0734*/ 	.word	0x00005580
        /*0738*/ 	.word	0x000000ff
        /*073c*/ 	.word	0x00000088
        /*0740*/ 	.short	0x010b
        /*0742*/ 	.byte	0x15
	.zero		1


	//   ....[98]....
        /*0744*/ 	.word	0x00005590
        /*0748*/ 	.word	0x000000ff
        /*074c*/ 	.word	0x00000000
        /*0750*/ 	.short	0x0101
        /*0752*/ 	.byte	0x27
	.zero		1


	//   ....[99]....
        /*0754*/ 	.word	0x000055a0
        /*0758*/ 	.word	0x000000ff
        /*075c*/ 	.word	0x000000b0
        /*0760*/ 	.short	0x010a
        /*0762*/ 	.byte	0x15
	.zero		1


	//   ....[100]....
        /*0764*/ 	.word	0x00005750
        /*0768*/ 	.word	0x000000ff
        /*076c*/ 	.word	0x00000090
        /*0770*/ 	.short	0x010b
        /*0772*/ 	.byte	0x15
	.zero		1


	//   ....[101]....
        /*0774*/ 	.word	0x00005760
        /*0778*/ 	.word	0x000000ff
        /*077c*/ 	.word	0x00000000
        /*0780*/ 	.short	0x0101
        /*0782*/ 	.byte	0x26
	.zero		1


	//   ....[102]....
        /*0784*/ 	.word	0x00005770
        /*0788*/ 	.word	0x000000ff
        /*078c*/ 	.word	0x000000b8
        /*0790*/ 	.short	0x010a
        /*0792*/ 	.byte	0x15
	.zero		1


	//   ....[103]....
        /*0794*/ 	.word	0x000059c0
        /*0798*/ 	.word	0x000000ff
        /*079c*/ 	.word	0x00000098
        /*07a0*/ 	.short	0x010b
        /*07a2*/ 	.byte	0x15
	.zero		1


	//   ....[104]....
        /*07a4*/ 	.word	0x000059d0
        /*07a8*/ 	.word	0x000000ff
        /*07ac*/ 	.word	0x00000000
        /*07b0*/ 	.short	0x0101
        /*07b2*/ 	.byte	0x25
	.zero		1


	//   ....[105]....
        /*07b4*/ 	.word	0x00005a10
        /*07b8*/ 	.word	0x000000ff
        /*07bc*/ 	.word	0x000000a0
        /*07c0*/ 	.short	0x010a
        /*07c2*/ 	.byte	0x15
	.zero		1


	//   ....[106]....
        /*07c4*/ 	.word	0x00005a30
        /*07c8*/ 	.word	0x000000ff
        /*07cc*/ 	.word	0x000000a8
        /*07d0*/ 	.short	0x010a
        /*07d2*/ 	.byte	0x15
	.zero		1


	//   ....[107]....
        /*07d4*/ 	.word	0x00005a50
        /*07d8*/ 	.word	0x000000ff
        /*07dc*/ 	.word	0x000000b0
        /*07e0*/ 	.short	0x010a
        /*07e2*/ 	.byte	0x15
	.zero		1


	//   ....[108]....
        /*07e4*/ 	.word	0x00005a90
        /*07e8*/ 	.word	0x00000000
        /*07ec*/ 	.word	0x000000b8
        /*07f0*/ 	.short	0x010a
        /*07f2*/ 	.byte	0xff
	.zero		1


	//   ....[109]....
        /*07f4*/ 	.word	0x00005df0
        /*07f8*/ 	.word	0x00000003
        /*07fc*/ 	.word	0x000000d0
        /*0800*/ 	.short	0x010a
        /*0802*/ 	.byte	0xff
	.zero		1


	//   ....[110]....
        /*0804*/ 	.word	0x00005f70
        /*0808*/ 	.word	0x00000000
        /*080c*/ 	.word	0x00000000
        /*0810*/ 	.short	0x0101
        /*0812*/ 	.byte	0xff
	.zero		1


	//   ....[111]....
        /*0814*/ 	.word	0x00006ab0
        /*0818*/ 	.word	0x000000ff
        /*081c*/ 	.word	0x00000080
        /*0820*/ 	.short	0x010a
        /*0822*/ 	.byte	0x2b
	.zero		1


	//   ....[112]....
        /*0824*/ 	.word	0x00006af0
        /*0828*/ 	.word	0x00000062
        /*082c*/ 	.word	0x000000f0
        /*0830*/ 	.short	0x010a
        /*0832*/ 	.byte	0xff
	.zero		1


	//   ....[113]....
        /*0834*/ 	.word	0x00006be0
        /*0838*/ 	.word	0x000000ff
        /*083c*/ 	.word	0x00000080
        /*0840*/ 	.short	0x010a
        /*0842*/ 	.byte	0x2b
	.zero		1


	//   ....[114]....
        /*0844*/ 	.word	0x00006cd0
        /*0848*/ 	.word	0x00000062
        /*084c*/ 	.word	0x000000f0
        /*0850*/ 	.short	0x010a
        /*0852*/ 	.byte	0xff
	.zero		1


	//   ....[115]....
        /*0854*/ 	.word	0x000077f0
        /*0858*/ 	.word	0x00000000
        /*085c*/ 	.word	0x00000000
        /*0860*/ 	.short	0x0101
        /*0862*/ 	.byte	0xff
	.zero		1


	//   ....[116]....
        /*0864*/ 	.word	0x00007800
        /*0868*/ 	.word	0x00000003
        /*086c*/ 	.word	0x00000080
        /*0870*/ 	.short	0x010a
        /*0872*/ 	.byte	0xff
	.zero		1


	//   ....[117]....
        /*0874*/ 	.word	0x000078e0
        /*0878*/ 	.word	0x00000003
        /*087c*/ 	.word	0x00000080
        /*0880*/ 	.short	0x010a
        /*0882*/ 	.byte	0xff
	.zero		1


	//   ....[118]....
        /*0884*/ 	.word	0x000084a0
        /*0888*/ 	.word	0x00000068
        /*088c*/ 	.word	0x00000000
        /*0890*/ 	.short	0x0101
        /*0892*/ 	.byte	0xff
	.zero		1


	//   ....[119]....
        /*0894*/ 	.word	0x000084c0
        /*0898*/ 	.word	0x0000003e
        /*089c*/ 	.word	0x00000080
        /*08a0*/ 	.short	0x010a
        /*08a2*/ 	.byte	0xff
	.zero		1


	//   ....[120]....
        /*08a4*/ 	.word	0x00008590
        /*08a8*/ 	.word	0x0000003e
        /*08ac*/ 	.word	0x00000080
        /*08b0*/ 	.short	0x010a
        /*08b2*/ 	.byte	0xff
	.zero		1


	//   ....[121]....
        /*08b4*/ 	.word	0x00009140
        /*08b8*/ 	.word	0x0000003e
        /*08bc*/ 	.word	0x00000000
        /*08c0*/ 	.short	0x0101
        /*08c2*/ 	.byte	0xff
	.zero		1


	//   ....[122]....
        /*08c4*/ 	.word	0x00009160
        /*08c8*/ 	.word	0x0000003d
        /*08cc*/ 	.word	0x00000080
        /*08d0*/ 	.short	0x010a
        /*08d2*/ 	.byte	0xff
	.zero		1


	//   ....[123]....
        /*08d4*/ 	.word	0x00009230
        /*08d8*/ 	.word	0x0000003d
        /*08dc*/ 	.word	0x00000080
        /*08e0*/ 	.short	0x010a
        /*08e2*/ 	.byte	0xff
	.zero		1


	//   ....[124]....
        /*08e4*/ 	.word	0x00009620
        /*08e8*/ 	.word	0x00000062
        /*08ec*/ 	.word	0x00000000
        /*08f0*/ 	.short	0x0101
        /*08f2*/ 	.byte	0xff
	.zero		1


	//   ....[125]....
        /*08f4*/ 	.word	0x00009e30
        /*08f8*/ 	.word	0x00000002
        /*08fc*/ 	.word	0x00000000
        /*0900*/ 	.short	0x0101
        /*0902*/ 	.byte	0xff
	.zero		1


	//   ....[126]....
        /*0904*/ 	.word	0x0000a0e0
        /*0908*/ 	.word	0x000000ff
        /*090c*/ 	.word	0x00000000
        /*0910*/ 	.short	0x0101
        /*0912*/ 	.byte	0x04
	.zero		1


	//   ....[127]....
        /*0914*/ 	.word	0x0000a100
        /*0918*/ 	.word	0x00000000
        /*091c*/ 	.word	0x00000140
        /*0920*/ 	.short	0x010a
        /*0922*/ 	.byte	0xff
	.zero		1


	//   ....[128]....
        /*0924*/ 	.word	0x0000a160
        /*0928*/ 	.word	0x00000000
        /*092c*/ 	.word	0x00000040
        /*0930*/ 	.short	0x010a
        /*0932*/ 	.byte	0xff
	.zero		1


	//   ....[129]....
        /*0934*/ 	.word	0x0000a1c0
        /*0938*/ 	.word	0x00000000
        /*093c*/ 	.word	0x00000040
        /*0940*/ 	.short	0x010a
        /*0942*/ 	.byte	0xff
	.zero		1


	//   ....[130]....
        /*0944*/ 	.word	0x0000a210
        /*0948*/ 	.word	0x00000003
        /*094c*/ 	.word	0x000000d0
        /*0950*/ 	.short	0x010a
        /*0952*/ 	.byte	0xff
	.zero		1


	//   ....[131]....
        /*0954*/ 	.word	0x0000a270
        /*0958*/ 	.word	0x00000000
        /*095c*/ 	.word	0x00000000
        /*0960*/ 	.short	0x010a
        /*0962*/ 	.byte	0xff
	.zero		1


	//   ....[132]....
        /*0964*/ 	.word	0x0000a2d0
        /*0968*/ 	.word	0x00000000
        /*096c*/ 	.word	0x00000000
        /*0970*/ 	.short	0x010a
        /*0972*/ 	.byte	0xff
	.zero		1


	//   ....[133]....
        /*0974*/ 	.word	0x0000a330
        /*0978*/ 	.word	0x00000000
        /*097c*/ 	.word	0x00000000
        /*0980*/ 	.short	0x010a
        /*0982*/ 	.byte	0xff
	.zero		1


	//   ....[134]....
        /*0984*/ 	.word	0x0000a390
        /*0988*/ 	.word	0x00000000
        /*098c*/ 	.word	0x00000000
        /*0990*/ 	.short	0x010a
        /*0992*/ 	.byte	0xff
	.zero		1


	//   ....[135]....
        /*0994*/ 	.word	0x0000a3f0
        /*0998*/ 	.word	0x00000000
        /*099c*/ 	.word	0x00000000
        /*09a0*/ 	.short	0x010a
        /*09a2*/ 	.byte	0xff
	.zero		1


	//   ....[136]....
        /*09a4*/ 	.word	0x0000a450
        /*09a8*/ 	.word	0x00000000
        /*09ac*/ 	.word	0x00000000
        /*09b0*/ 	.short	0x010a
        /*09b2*/ 	.byte	0xff
	.zero		1


	//   ....[137]....
        /*09b4*/ 	.word	0x0000a4b0
        /*09b8*/ 	.word	0x00000000
        /*09bc*/ 	.word	0x00000000
        /*09c0*/ 	.short	0x010a
        /*09c2*/ 	.byte	0xff
	.zero		1


	//   ....[138]....
        /*09c4*/ 	.word	0x0000a500
        /*09c8*/ 	.word	0x00000000
        /*09cc*/ 	.word	0x00000130
        /*09d0*/ 	.short	0x010a
        /*09d2*/ 	.byte	0xff
	.zero		1


	//   ....[139]....
        /*09d4*/ 	.word	0x0000a560
        /*09d8*/ 	.word	0x00000000
        /*09dc*/ 	.word	0x000000e0
        /*09e0*/ 	.short	0x010a
        /*09e2*/ 	.byte	0xff
	.zero		1


	//   ....[140]....
        /*09e4*/ 	.word	0x0000a5b0
        /*09e8*/ 	.word	0x00000000
        /*09ec*/ 	.word	0x000000d0
        /*09f0*/ 	.short	0x010a
        /*09f2*/ 	.byte	0xff
	.zero		1


	//   ....[141]....
        /*09f4*/ 	.word	0x0000a610
        /*09f8*/ 	.word	0x00000000
        /*09fc*/ 	.word	0x000000e0
        /*0a00*/ 	.short	0x010a
        /*0a02*/ 	.byte	0xff
	.zero		1


	//   ....[142]....
        /*0a04*/ 	.word	0x0000a670
        /*0a08*/ 	.word	0x00000005
        /*0a0c*/ 	.word	0x00000008
        /*0a10*/ 	.short	0x010a
        /*0a12*/ 	.byte	0xff
	.zero		1


	//   ....[143]....
        /*0a14*/ 	.word	0x0000a760
        /*0a18*/ 	.word	0x00000003
        /*0a1c*/ 	.word	0x00000008
        /*0a20*/ 	.short	0x010a
        /*0a22*/ 	.byte	0xff
	.zero		1


	//   ....[144]....
        /*0a24*/ 	.word	0x0000a7b0
        /*0a28*/ 	.word	0x00000000
        /*0a2c*/ 	.word	0x000000d0
        /*0a30*/ 	.short	0x010a
        /*0a32*/ 	.byte	0xff
	.zero		1


	//   ....[145]....
        /*0a34*/ 	.word	0x0000a810
        /*0a38*/ 	.word	0x00000000
        /*0a3c*/ 	.word	0x00000110
        /*0a40*/ 	.short	0x010a
        /*0a42*/ 	.byte	0xff
	.zero		1


	//   ....[146]....
        /*0a44*/ 	.word	0x0000a870
        /*0a48*/ 	.word	0x00000000
        /*0a4c*/ 	.word	0x00000000
        /*0a50*/ 	.short	0x010a
        /*0a52*/ 	.byte	0xff
	.zero		1


	//   ....[147]....
        /*0a54*/ 	.word	0x0000a8d0
        /*0a58*/ 	.word	0x00000000
        /*0a5c*/ 	.word	0x00000000
        /*0a60*/ 	.short	0x010a
        /*0a62*/ 	.byte	0xff
	.zero		1


	//   ....[148]....
        /*0a64*/ 	.word	0x0000a930
        /*0a68*/ 	.word	0x00000000
        /*0a6c*/ 	.word	0x00000000
        /*0a70*/ 	.short	0x010a
        /*0a72*/ 	.byte	0xff
	.zero		1


	//   ....[149]....
        /*0a74*/ 	.word	0x0000a990
        /*0a78*/ 	.word	0x00000000
        /*0a7c*/ 	.word	0x00000000
        /*0a80*/ 	.short	0x010a
        /*0a82*/ 	.byte	0xff
	.zero		1


	//   ....[150]....
        /*0a84*/ 	.word	0x0000a9f0
        /*0a88*/ 	.word	0x00000000
        /*0a8c*/ 	.word	0x00000150
        /*0a90*/ 	.short	0x010a
        /*0a92*/ 	.byte	0xff
	.zero		1


	//   ....[151]....
        /*0a94*/ 	.word	0x0000aa40
        /*0a98*/ 	.word	0x0000000c
        /*0a9c*/ 	.word	0x000000d0
        /*0aa0*/ 	.short	0x010a
        /*0aa2*/ 	.byte	0xff
	.zero		1


	//   ....[152]....
        /*0aa4*/ 	.word	0x0000aaa0
        /*0aa8*/ 	.word	0x00000000
        /*0aac*/ 	.word	0x000000c8
        /*0ab0*/ 	.short	0x010a
        /*0ab2*/ 	.byte	0xff
	.zero		1


	//   ....[153]....
        /*0ab4*/ 	.word	0x0000ab00
        /*0ab8*/ 	.word	0x00000000
        /*0abc*/ 	.word	0x000000a0
        /*0ac0*/ 	.short	0x010a
        /*0ac2*/ 	.byte	0xff
	.zero		1


	//   ....[154]....
        /*0ac4*/ 	.word	0x0000ab60
        /*0ac8*/ 	.word	0x00000000
        /*0acc*/ 	.word	0x000000a8
        /*0ad0*/ 	.short	0x010a
        /*0ad2*/ 	.byte	0xff
	.zero		1


	//   ....[155]....
        /*0ad4*/ 	.word	0x0000abc0
        /*0ad8*/ 	.word	0x00000000
        /*0adc*/ 	.word	0x000000b0
        /*0ae0*/ 	.short	0x010a
        /*0ae2*/ 	.byte	0xff
	.zero		1


	//   ....[156]....
        /*0ae4*/ 	.word	0x0000ac20
        /*0ae8*/ 	.word	0x00000000
        /*0aec*/ 	.word	0x000000b8
        /*0af0*/ 	.short	0x010a
        /*0af2*/ 	.byte	0xff
	.zero		1


	//   ....[157]....
        /*0af4*/ 	.word	0x0000ac80
        /*0af8*/ 	.word	0x00000000
        /*0afc*/ 	.word	0x000000a0
        /*0b00*/ 	.short	0x010a
        /*0b02*/ 	.byte	0xff
	.zero		1


	//   ....[158]....
        /*0b04*/ 	.word	0x0000ace0
        /*0b08*/ 	.word	0x00000000
        /*0b0c*/ 	.word	0x000000a8
        /*0b10*/ 	.short	0x010a
        /*0b12*/ 	.byte	0xff
	.zero		1


	//   ....[159]....
        /*0b14*/ 	.word	0x0000ad40
        /*0b18*/ 	.word	0x00000000
        /*0b1c*/ 	.word	0x000000b0
        /*0b20*/ 	.short	0x010a
        /*0b22*/ 	.byte	0xff
	.zero		1


	//   ....[160]....
        /*0b24*/ 	.word	0x0000ad90
        /*0b28*/ 	.word	0x00000003
        /*0b2c*/ 	.word	0x000000d0
        /*0b30*/ 	.short	0x010a
        /*0b32*/ 	.byte	0xff
	.zero		1


	//   ....[161]....
        /*0b34*/ 	.word	0x0000adf0
        /*0b38*/ 	.word	0x00000000
        /*0b3c*/ 	.word	0x00000080
        /*0b40*/ 	.short	0x010a
        /*0b42*/ 	.byte	0xff
	.zero		1


	//   ....[162]....
        /*0b44*/ 	.word	0x0000ae40
        /*0b48*/ 	.word	0x00000062
        /*0b4c*/ 	.word	0x000000f0
        /*0b50*/ 	.short	0x010a
        /*0b52*/ 	.byte	0xff
	.zero		1


	//   ....[163]....
        /*0b54*/ 	.word	0x0000ae90
        /*0b58*/ 	.word	0x00000003
        /*0b5c*/ 	.word	0x00000080
        /*0b60*/ 	.short	0x010a
        /*0b62*/ 	.byte	0xff
	.zero		1


	//   ....[164]....
        /*0b64*/ 	.word	0x0000aee0
        /*0b68*/ 	.word	0x0000003e
        /*0b6c*/ 	.word	0x00000080
        /*0b70*/ 	.short	0x010a
        /*0b72*/ 	.byte	0xff
	.zero		1


	//   ....[165]....
        /*0b74*/ 	.word	0x0000af30
        /*0b78*/ 	.word	0x0000003d
        /*0b7c*/ 	.word	0x00000080
        /*0b80*/ 	.short	0x010a
        /*0b82*/ 	.byte	0xff
	.zero		1


	//----- nvinfo : EIATTR_NUM_MBARRIERS
	.align		4
.L_47:
        /*0b84*/ 	.byte	0x03, 0x38
        /*0b86*/ 	.short	0x002b


	//----- nvinfo : EIATTR_EXIT_INSTR_OFFSETS
	.align		4
        /*0b88*/ 	.byte	0x04, 0x1c
        /*0b8a*/ 	.short	(.L_49 - .L_48)


	//   ....[0]....
.L_48:
        /*0b8c*/ 	.word	0x00002e90


	//   ....[1]....
        /*0b90*/ 	.word	0x000033a0


	//   ....[2]....
        /*0b94*/ 	.word	0x00003400


	//   ....[3]....
        /*0b98*/ 	.word	0x00004790


	//   ....[4]....
        /*0b9c*/ 	.word	0x00005ac0


	//   ....[5]....
        /*0ba0*/ 	.word	0x00005b00


	//   ....[6]....
        /*0ba4*/ 	.word	0x00009fc0


	//   ....[7]....
        /*0ba8*/ 	.word	0x0000a040


	//   ....[8]....
        /*0bac*/ 	.word	0x0000a070


	//   ....[9]....
        /*0bb0*/ 	.word	0x0000a0f0


	//----- nvinfo : EIATTR_MAX_THREADS
	.align		4
.L_49:
        /*0bb4*/ 	.byte	0x04, 0x05
        /*0bb6*/ 	.short	(.L_51 - .L_50)
.L_50:
        /*0bb8*/ 	.word	0x00000100
        /*0bbc*/ 	.word	0x00000001
        /*0bc0*/ 	.word	0x00000001


	//----- nvinfo : EIATTR_CRS_STACK_SIZE
	.align		4
.L_51:
        /*0bc4*/ 	.byte	0x04, 0x1e
        /*0bc6*/ 	.short	(.L_53 - .L_52)
.L_52:
        /*0bc8*/ 	.word	0x00000000


	//----- nvinfo : EIATTR_CBANK_PARAM_SIZE
	.align		4
.L_53:
        /*0bcc*/ 	.byte	0x03, 0x19
        /*0bce*/ 	.short	0x0800


	//----- nvinfo : EIATTR_PARAM_CBANK
	.align		4
        /*0bd0*/ 	.byte	0x04, 0x0a
        /*0bd2*/ 	.short	(.L_55 - .L_54)
	.align		4
.L_54:
        /*0bd4*/ 	.word	index@(.nv.constant0._ZN7cutlass13device_kernelINS_4gemm6kernel13GemmUniversalIN4cute5tupleIJiiiiEEENS1_10collective13CollectiveMmaINS1_35MainloopSm100TmaUmmaWarpSpecializedILi8ELi2ELi4ENS5_IJNS4_1CILi2EEESB_NSA_ILi1EEEEEEEENS5_IJNSA_ILi128EEENSA_ILi256EEENSA_ILi64EEEEEENS_10bfloat16_tENS5_IJlSC_lEEESJ_SK_NS4_8TiledMMAINS4_8MMA_AtomIJNS4_26SM100_MMA_F16BF16_2x1SM_SSISJ_SJ_fLi128ELi256ELNS4_4UMMA5MajorE0ELSP_0ELNSO_7ScaleInE0ELSQ_0EEEEEENS4_6LayoutINS5_IJSC_SC_SC_EEENS5_IJNSA_ILi0EEESV_SV_EEEEENS5_IJNS4_10UnderscoreESY_SY_EEEEENS4_28SM100_TMA_2SM_LOAD_MULTICASTENS4_14ComposedLayoutINS4_7SwizzleILi3ELi4ELi3EEENS4_18smem_ptr_flag_bitsILi16EEENST_INS5_IJNSA_ILi8EEESH_EEENS5_IJSH_SC_EEEEEEEvNS4_8identityENS4_18SM100_TMA_2SM_LOADES1B_vS1C_EENS_8epilogue10collective18CollectiveEpilogueINS1F_23Sm100TmaWarpSpecializedILi4ELi2ELi32ELb1ELb0EEEJNS5_IJSH_SG_SH_EEENS5_IJNST_ISH_SC_EENST_INS5_IJNSA_ILi32EEESB_EEENS5_IJSC_SF_EEEEEEEESJ_SK_SJ_SK_NS1F_6fusion15FusionCallbacksIS1J_NS1R_17LinearCombinationISJ_fSJ_fLNS_15FloatRoundStyleE2EEES1K_S1Q_JEEENS4_5SM1004TMEM4LOAD26SM100_TMEM_LOAD_32dp32b32xENS4_13SM90_TMA_LOADENS12_INS13_ILi2ELi4ELi3EEES16_NST_INS5_IJS17_S1M_EEENS5_IJS1M_SC_EEEEEEENS4_39AutoVectorizingCopyWithAssumedAlignmentILi128EEENS4_14SM90_TMA_STOREES26_S28_S28_EEEvvEEEEvNT_6ParamsE)
        /*0bd8*/ 	.short	0x0380
        /*0bda*/ 	.short	0x0800


	//----- nvinfo : EIATTR_SW_WAR
	.align		4
.L_55:
        /*0bdc*/ 	.byte	0x04, 0x36
        /*0bde*/ 	.short	(.L_57 - .L_56)
.L_56:
        /*0be0*/ 	.word	0x00000008
.L_57:


//--------------------- .nv.callgraph             --------------------------
	.section	.nv.callgraph,"",@"SHT_CUDA_CALLGRAPH"
	.align	4
	.sectionentsize	8
	.align		4
        /*0000*/ 	.word	0x00000000
	.align		4
        /*0004*/ 	.word	0xffffffff
	.align		4
        /*0008*/ 	.word	index@(_ZN7cutlass13device_kernelINS_4gemm6kernel13GemmUniversalIN4cute5tupleIJiiiiEEENS1_10collective13CollectiveMmaINS1_35MainloopSm100TmaUmmaWarpSpecializedILi8ELi2ELi4ENS5_IJNS4_1CILi2EEESB_NSA_ILi1EEEEEEEENS5_IJNSA_ILi128EEENSA_ILi256EEENSA_ILi64EEEEEENS_10bfloat16_tENS5_IJlSC_lEEESJ_SK_NS4_8TiledMMAINS4_8MMA_AtomIJNS4_26SM100_MMA_F16BF16_2x1SM_SSISJ_SJ_fLi128ELi256ELNS4_4UMMA5MajorE0ELSP_0ELNSO_7ScaleInE0ELSQ_0EEEEEENS4_6LayoutINS5_IJSC_SC_SC_EEENS5_IJNSA_ILi0EEESV_SV_EEEEENS5_IJNS4_10UnderscoreESY_SY_EEEEENS4_28SM100_TMA_2SM_LOAD_MULTICASTENS4_14ComposedLayoutINS4_7SwizzleILi3ELi4ELi3EEENS4_18smem_ptr_flag_bitsILi16EEENST_INS5_IJNSA_ILi8EEESH_EEENS5_IJSH_SC_EEEEEEEvNS4_8identityENS4_18SM100_TMA_2SM_LOADES1B_vS1C_EENS_8epilogue10collective18CollectiveEpilogueINS1F_23Sm100TmaWarpSpecializedILi4ELi2ELi32ELb1ELb0EEEJNS5_IJSH_SG_SH_EEENS5_IJNST_ISH_SC_EENST_INS5_IJNSA_ILi32EEESB_EEENS5_IJSC_SF_EEEEEEEESJ_SK_SJ_SK_NS1F_6fusion15FusionCallbacksIS1J_NS1R_17LinearCombinationISJ_fSJ_fLNS_15FloatRoundStyleE2EEES1K_S1Q_JEEENS4_5SM1004TMEM4LOAD26SM100_TMEM_LOAD_32dp32b32xENS4_13SM90_TMA_LOADENS12_INS13_ILi2ELi4ELi3EEES16_NST_INS5_IJS17_S1M_EEENS5_IJS1M_SC_EEEEEEENS4_39AutoVectorizingCopyWithAssumedAlignmentILi128EEENS4_14SM90_TMA_STOREES26_S28_S28_EEEvvEEEEvNT_6ParamsE)
	.align		4
        /*000c*/ 	.word	index@(__assertfail)
	.align		4
        /*0010*/ 	.word	0x00000000
	.align		4
        /*0014*/ 	.word	0xfffffffe
	.align		4
        /*0018*/ 	.word	0x00000000
	.align		4
        /*001c*/ 	.word	0xfffffffd
	.align		4
        /*0020*/ 	.word	0x00000000
	.align		4
        /*0024*/ 	.word	0xfffffffc


//--------------------- .nv.constant4             --------------------------
	.section	.nv.constant4,"a",@progbits
	.align	8
	.align		8
.nv.constant4:
        /*0000*/ 	.dword	__assertfail
	.align		8
        /*0008*/ 	.dword	__unnamed_1
	.align		8
        /*0010*/ 	.dword	__unnamed_2
	.align		8
        /*0018*/ 	.dword	_ZN40_INTERNAL_fb2bf130_4_k_cu_1abd81d4_249504cuda3std3__45__cpo5beginE
	.align		8
        /*0020*/ 	.dword	_ZN40_INTERNAL_fb2bf130_4_k_cu_1abd81d4_249504cuda3std3__45__cpo3endE
	.align		8
        /*0028*/ 	.dword	_ZN40_INTERNAL_fb2bf130_4_k_cu_1abd81d4_249504cuda3std3__45__cpo6cbeginE
	.align		8
        /*0030*/ 	.dword	_ZN40_INTERNAL_fb2bf130_4_k_cu_1abd81d4_249504cuda3std3__45__cpo4cendE
	.align		8
        /*0038*/ 	.dword	_ZN40_INTERNAL_fb2bf130_4_k_cu_1abd81d4_249504cuda3std3__442_GLOBAL__N__fb2bf130_4_k_cu_1abd81d4_249506ignoreE
	.align		8
        /*0040*/ 	.dword	_ZN40_INTERNAL_fb2bf130_4_k_cu_1abd81d4_249504cuda3std3__419piecewise_constructE
	.align		8
        /*0048*/ 	.dword	_ZN40_INTERNAL_fb2bf130_4_k_cu_1abd81d4_249504cuda3std3__48in_placeE
	.align		8
        /*0050*/ 	.dword	_ZN40_INTERNAL_fb2bf130_4_k_cu_1abd81d4_249504cuda3std6ranges3__45__cpo4swapE
	.align		8
        /*0058*/ 	.dword	_ZN40_INTERNAL_fb2bf130_4_k_cu_1abd81d4_249504cuda3std6ranges3__45__cpo9iter_moveE
	.align		8
        /*0060*/ 	.dword	_ZN40_INTERNAL_fb2bf130_4_k_cu_1abd81d4_249504cute7productE
	.align		8
        /*0068*/ 	.dword	_ZN40_INTERNAL_fb2bf130_4_k_cu_1abd81d4_249504cute1_E
	.align		8
        /*0070*/ 	.dword	$str$25
	.align		8
        /*0078*/ 	.dword	$str$26
	.align		8
        /*0080*/ 	.dword	$str$27
	.align		8
        /*0088*/ 	.dword	$str$28


//--------------------- .text._ZN7cutlass13device_kernelINS_4gemm6kernel13GemmUniversalIN4cute5tupleIJiiiiEEENS1_10collective13CollectiveMmaINS1_35MainloopSm100TmaUmmaWarpSpecializedILi8ELi2ELi4ENS5_IJNS4_1CILi2EEESB_NSA_ILi1EEEEEEEENS5_IJNSA_ILi128EEENSA_ILi256EEENSA_ILi64EEEEEENS_10bfloat16_tENS5_IJlSC_lEEESJ_SK_NS4_8TiledMMAINS4_8MMA_AtomIJNS4_26SM100_MMA_F16BF16_2x1SM_SSISJ_SJ_fLi128ELi256ELNS4_4UMMA5MajorE0ELSP_0ELNSO_7ScaleInE0ELSQ_0EEEEEENS4_6LayoutINS5_IJSC_SC_SC_EEENS5_IJNSA_ILi0EEESV_SV_EEEEENS5_IJNS4_10UnderscoreESY_SY_EEEEENS4_28SM100_TMA_2SM_LOAD_MULTICASTENS4_14ComposedLayoutINS4_7SwizzleILi3ELi4ELi3EEENS4_18smem_ptr_flag_bitsILi16EEENST_INS5_IJNSA_ILi8EEESH_EEENS5_IJSH_SC_EEEEEEEvNS4_8identityENS4_18SM100_TMA_2SM_LOADES1B_vS1C_EENS_8epilogue10collective18CollectiveEpilogueINS1F_23Sm100TmaWarpSpecializedILi4ELi2ELi32ELb1ELb0EEEJNS5_IJSH_SG_SH_EEENS5_IJNST_ISH_SC_EENST_INS5_IJNSA_ILi32EEESB_EEENS5_IJSC_SF_EEEEEEEESJ_SK_SJ_SK_NS1F_6fusion15FusionCallbacksIS1J_NS1R_17LinearCombinationISJ_fSJ_fLNS_15FloatRoundStyleE2EEES1K_S1Q_JEEENS4_5SM1004TMEM4LOAD26SM100_TMEM_LOAD_32dp32b32xENS4_13SM90_TMA_LOADENS12_INS13_ILi2ELi4ELi3EEES16_NST_INS5_IJS17_S1M_EEENS5_IJS1M_SC_EEEEEEENS4_39AutoVectorizingCopyWithAssumedAlignmentILi128EEENS4_14SM90_TMA_STOREES26_S28_S28_EEEvvEEEEvNT_6ParamsE --------------------------
	.section	.text._ZN7cutlass13device_kernelINS_4gemm6kernel13GemmUniversalIN4cute5tupleIJiiiiEEENS1_10collective13CollectiveMmaINS1_35MainloopSm100TmaUmmaWarpSpecializedILi8ELi2ELi4ENS5_IJNS4_1CILi2EEESB_NSA_ILi1EEEEEEEENS5_IJNSA_ILi128EEENSA_ILi256EEENSA_ILi64EEEEEENS_10bfloat16_tENS5_IJlSC_lEEESJ_SK_NS4_8TiledMMAINS4_8MMA_AtomIJNS4_26SM100_MMA_F16BF16_2x1SM_SSISJ_SJ_fLi128ELi256ELNS4_4UMMA5MajorE0ELSP_0ELNSO_7ScaleInE0ELSQ_0EEEEEENS4_6LayoutINS5_IJSC_SC_SC_EEENS5_IJNSA_ILi0EEESV_SV_EEEEENS5_IJNS4_10UnderscoreESY_SY_EEEEENS4_28SM100_TMA_2SM_LOAD_MULTICASTENS4_14ComposedLayoutINS4_7SwizzleILi3ELi4ELi3EEENS4_18smem_ptr_flag_bitsILi16EEENST_INS5_IJNSA_ILi8EEESH_EEENS5_IJSH_SC_EEEEEEEvNS4_8identityENS4_18SM100_TMA_2SM_LOADES1B_vS1C_EENS_8epilogue10collective18CollectiveEpilogueINS1F_23Sm100TmaWarpSpecializedILi4ELi2ELi32ELb1ELb0EEEJNS5_IJSH_SG_SH_EEENS5_IJNST_ISH_SC_EENST_INS5_IJNSA_ILi32EEESB_EEENS5_IJSC_SF_EEEEEEEESJ_SK_SJ_SK_NS1F_6fusion15FusionCallbacksIS1J_NS1R_17LinearCombinationISJ_fSJ_fLNS_15FloatRoundStyleE2EEES1K_S1Q_JEEENS4_5SM1004TMEM4LOAD26SM100_TMEM_LOAD_32dp32b32xENS4_13SM90_TMA_LOADENS12_INS13_ILi2ELi4ELi3EEES16_NST_INS5_IJS17_S1M_EEENS5_IJS1M_SC_EEEEEEENS4_39AutoVectorizingCopyWithAssumedAlignmentILi128EEENS4_14SM90_TMA_STOREES26_S28_S28_EEEvvEEEEvNT_6ParamsE,"ax",@progbits
	.align	128
.text._ZN7cutlass13device_kernelINS_4gemm6kernel13GemmUniversalIN4cute5tupleIJiiiiEEENS1_10collective13CollectiveMmaINS1_35MainloopSm100TmaUmmaWarpSpecializedILi8ELi2ELi4ENS5_IJNS4_1CILi2EEESB_NSA_ILi1EEEEEEEENS5_IJNSA_ILi128EEENSA_ILi256EEENSA_ILi64EEEEEENS_10bfloat16_tENS5_IJlSC_lEEESJ_SK_NS4_8TiledMMAINS4_8MMA_AtomIJNS4_26SM100_MMA_F16BF16_2x1SM_SSISJ_SJ_fLi128ELi256ELNS4_4UMMA5MajorE0ELSP_0ELNSO_7ScaleInE0ELSQ_0EEEEEENS4_6LayoutINS5_IJSC_SC_SC_EEENS5_IJNSA_ILi0EEESV_SV_EEEEENS5_IJNS4_10UnderscoreESY_SY_EEEEENS4_28SM100_TMA_2SM_LOAD_MULTICASTENS4_14ComposedLayoutINS4_7SwizzleILi3ELi4ELi3EEENS4_18smem_ptr_flag_bitsILi16EEENST_INS5_IJNSA_ILi8EEESH_EEENS5_IJSH_SC_EEEEEEEvNS4_8identityENS4_18SM100_TMA_2SM_LOADES1B_vS1C_EENS_8epilogue10collective18CollectiveEpilogueINS1F_23Sm100TmaWarpSpecializedILi4ELi2ELi32ELb1ELb0EEEJNS5_IJSH_SG_SH_EEENS5_IJNST_ISH_SC_EENST_INS5_IJNSA_ILi32EEESB_EEENS5_IJSC_SF_EEEEEEEESJ_SK_SJ_SK_NS1F_6fusion15FusionCallbacksIS1J_NS1R_17LinearCombinationISJ_fSJ_fLNS_15FloatRoundStyleE2EEES1K_S1Q_JEEENS4_5SM1004TMEM4LOAD26SM100_TMEM_LOAD_32dp32b32xENS4_13SM90_TMA_LOADENS12_INS13_ILi2ELi4ELi3EEES16_NST_INS5_IJS17_S1M_EEENS5_IJS1M_SC_EEEEEEENS4_39AutoVectorizingCopyWithAssumedAlignmentILi128EEENS4_14SM90_TMA_STOREES26_S28_S28_EEEvvEEEEvNT_6ParamsE:
        .type           _ZN7cutlass13device_kernelINS_4gemm6kernel13GemmUniversalIN4cute5tupleIJiiiiEEENS1_10collective13CollectiveMmaINS1_35MainloopSm100TmaUmmaWarpSpecializedILi8ELi2ELi4ENS5_IJNS4_1CILi2EEESB_NSA_ILi1EEEEEEEENS5_IJNSA_ILi128EEENSA_ILi256EEENSA_ILi64EEEEEENS_10bfloat16_tENS5_IJlSC_lEEESJ_SK_NS4_8TiledMMAINS4_8MMA_AtomIJNS4_26SM100_MMA_F16BF16_2x1SM_SSISJ_SJ_fLi128ELi256ELNS4_4UMMA5MajorE0ELSP_0ELNSO_7ScaleInE0ELSQ_0EEEEEENS4_6LayoutINS5_IJSC_SC_SC_EEENS5_IJNSA_ILi0EEESV_SV_EEEEENS5_IJNS4_10UnderscoreESY_SY_EEEEENS4_28SM100_TMA_2SM_LOAD_MULTICASTENS4_14ComposedLayoutINS4_7SwizzleILi3ELi4ELi3EEENS4_18smem_ptr_flag_bitsILi16EEENST_INS5_IJNSA_ILi8EEESH_EEENS5_IJSH_SC_EEEEEEEvNS4_8identityENS4_18SM100_TMA_2SM_LOADES1B_vS1C_EENS_8epilogue10collective18CollectiveEpilogueINS1F_23Sm100TmaWarpSpecializedILi4ELi2ELi32ELb1ELb0EEEJNS5_IJSH_SG_SH_EEENS5_IJNST_ISH_SC_EENST_INS5_IJNSA_ILi32EEESB_EEENS5_IJSC_SF_EEEEEEEESJ_SK_SJ_SK_NS1F_6fusion15FusionCallbacksIS1J_NS1R_17LinearCombinationISJ_fSJ_fLNS_15FloatRoundStyleE2EEES1K_S1Q_JEEENS4_5SM1004TMEM4LOAD26SM100_TMEM_LOAD_32dp32b32xENS4_13SM90_TMA_LOADENS12_INS13_ILi2ELi4ELi3EEES16_NST_INS5_IJS17_S1M_EEENS5_IJS1M_SC_EEEEEEENS4_39AutoVectorizingCopyWithAssumedAlignmentILi128EEENS4_14SM90_TMA_STOREES26_S28_S28_EEEvvEEEEvNT_6ParamsE,@function
        .size           _ZN7cutlass13device_kernelINS_4gemm6kernel13GemmUniversalIN4cute5tupleIJiiiiEEENS1_10collective13CollectiveMmaINS1_35MainloopSm100TmaUmmaWarpSpecializedILi8ELi2ELi4ENS5_IJNS4_1CILi2EEESB_NSA_ILi1EEEEEEEENS5_IJNSA_ILi128EEENSA_ILi256EEENSA_ILi64EEEEEENS_10bfloat16_tENS5_IJlSC_lEEESJ_SK_NS4_8TiledMMAINS4_8MMA_AtomIJNS4_26SM100_MMA_F16BF16_2x1SM_SSISJ_SJ_fLi128ELi256ELNS4_4UMMA5MajorE0ELSP_0ELNSO_7ScaleInE0ELSQ_0EEEEEENS4_6LayoutINS5_IJSC_SC_SC_EEENS5_IJNSA_ILi0EEESV_SV_EEEEENS5_IJNS4_10UnderscoreESY_SY_EEEEENS4_28SM100_TMA_2SM_LOAD_MULTICASTENS4_14ComposedLayoutINS4_7SwizzleILi3ELi4ELi3EEENS4_18smem_ptr_flag_bitsILi16EEENST_INS5_IJNSA_ILi8EEESH_EEENS5_IJSH_SC_EEEEEEEvNS4_8identityENS4_18SM100_TMA_2SM_LOADES1B_vS1C_EENS_8epilogue10collective18CollectiveEpilogueINS1F_23Sm100TmaWarpSpecializedILi4ELi2ELi32ELb1ELb0EEEJNS5_IJSH_SG_SH_EEENS5_IJNST_ISH_SC_EENST_INS5_IJNSA_ILi32EEESB_EEENS5_IJSC_SF_EEEEEEEESJ_SK_SJ_SK_NS1F_6fusion15FusionCallbacksIS1J_NS1R_17LinearCombinationISJ_fSJ_fLNS_15FloatRoundStyleE2EEES1K_S1Q_JEEENS4_5SM1004TMEM4LOAD26SM100_TMEM_LOAD_32dp32b32xENS4_13SM90_TMA_LOADENS12_INS13_ILi2ELi4ELi3EEES16_NST_INS5_IJS17_S1M_EEENS5_IJS1M_SC_EEEEEEENS4_39AutoVectorizingCopyWithAssumedAlignmentILi128EEENS4_14SM90_TMA_STOREES26_S28_S28_EEEvvEEEEvNT_6ParamsE,(.L_x_209 - _ZN7cutlass13device_kernelINS_4gemm6kernel13GemmUniversalIN4cute5tupleIJiiiiEEENS1_10collective13CollectiveMmaINS1_35MainloopSm100TmaUmmaWarpSpecializedILi8ELi2ELi4ENS5_IJNS4_1CILi2EEESB_NSA_ILi1EEEEEEEENS5_IJNSA_ILi128EEENSA_ILi256EEENSA_ILi64EEEEEENS_10bfloat16_tENS5_IJlSC_lEEESJ_SK_NS4_8TiledMMAINS4_8MMA_AtomIJNS4_26SM100_MMA_F16BF16_2x1SM_SSISJ_SJ_fLi128ELi256ELNS4_4UMMA5MajorE0ELSP_0ELNSO_7ScaleInE0ELSQ_0EEEEEENS4_6LayoutINS5_IJSC_SC_SC_EEENS5_IJNSA_ILi0EEESV_SV_EEEEENS5_IJNS4_10UnderscoreESY_SY_EEEEENS4_28SM100_TMA_2SM_LOAD_MULTICASTENS4_14ComposedLayoutINS4_7SwizzleILi3ELi4ELi3EEENS4_18smem_ptr_flag_bitsILi16EEENST_INS5_IJNSA_ILi8EEESH_EEENS5_IJSH_SC_EEEEEEEvNS4_8identityENS4_18SM100_TMA_2SM_LOADES1B_vS1C_EENS_8epilogue10collective18CollectiveEpilogueINS1F_23Sm100TmaWarpSpecializedILi4ELi2ELi32ELb1ELb0EEEJNS5_IJSH_SG_SH_EEENS5_IJNST_ISH_SC_EENST_INS5_IJNSA_ILi32EEESB_EEENS5_IJSC_SF_EEEEEEEESJ_SK_SJ_SK_NS1F_6fusion15FusionCallbacksIS1J_NS1R_17LinearCombinationISJ_fSJ_fLNS_15FloatRoundStyleE2EEES1K_S1Q_JEEENS4_5SM1004TMEM4LOAD26SM100_TMEM_LOAD_32dp32b32xENS4_13SM90_TMA_LOADENS12_INS13_ILi2ELi4ELi3EEES16_NST_INS5_IJS17_S1M_EEENS5_IJS1M_SC_EEEEEEENS4_39AutoVectorizingCopyWithAssumedAlignmentILi128EEENS4_14SM90_TMA_STOREES26_S28_S28_EEEvvEEEEvNT_6ParamsE)
        .other          _ZN7cutlass13device_kernelINS_4gemm6kernel13GemmUniversalIN4cute5tupleIJiiiiEEENS1_10collective13CollectiveMmaINS1_35MainloopSm100TmaUmmaWarpSpecializedILi8ELi2ELi4ENS5_IJNS4_1CILi2EEESB_NSA_ILi1EEEEEEEENS5_IJNSA_ILi128EEENSA_ILi256EEENSA_ILi64EEEEEENS_10bfloat16_tENS5_IJlSC_lEEESJ_SK_NS4_8TiledMMAINS4_8MMA_AtomIJNS4_26SM100_MMA_F16BF16_2x1SM_SSISJ_SJ_fLi128ELi256ELNS4_4UMMA5MajorE0ELSP_0ELNSO_7ScaleInE0ELSQ_0EEEEEENS4_6LayoutINS5_IJSC_SC_SC_EEENS5_IJNSA_ILi0EEESV_SV_EEEEENS5_IJNS4_10UnderscoreESY_SY_EEEEENS4_28SM100_TMA_2SM_LOAD_MULTICASTENS4_14ComposedLayoutINS4_7SwizzleILi3ELi4ELi3EEENS4_18smem_ptr_flag_bitsILi16EEENST_INS5_IJNSA_ILi8EEESH_EEENS5_IJSH_SC_EEEEEEEvNS4_8identityENS4_18SM100_TMA_2SM_LOADES1B_vS1C_EENS_8epilogue10collective18CollectiveEpilogueINS1F_23Sm100TmaWarpSpecializedILi4ELi2ELi32ELb1ELb0EEEJNS5_IJSH_SG_SH_EEENS5_IJNST_ISH_SC_EENST_INS5_IJNSA_ILi32EEESB_EEENS5_IJSC_SF_EEEEEEEESJ_SK_SJ_SK_NS1F_6fusion15FusionCallbacksIS1J_NS1R_17LinearCombinationISJ_fSJ_fLNS_15FloatRoundStyleE2EEES1K_S1Q_JEEENS4_5SM1004TMEM4LOAD26SM100_TMEM_LOAD_32dp32b32xENS4_13SM90_TMA_LOADENS12_INS13_ILi2ELi4ELi3EEES16_NST_INS5_IJS17_S1M_EEENS5_IJS1M_SC_EEEEEEENS4_39AutoVectorizingCopyWithAssumedAlignmentILi128EEENS4_14SM90_TMA_STOREES26_S28_S28_EEEvvEEEEvNT_6ParamsE,@"STO_CUDA_ENTRY STV_DEFAULT"
_ZN7cutlass13device_kernelINS_4gemm6kernel13GemmUniversalIN4cute5tupleIJiiiiEEENS1_10collective13CollectiveMmaINS1_35MainloopSm100TmaUmmaWarpSpecializedILi8ELi2ELi4ENS5_IJNS4_1CILi2EEESB_NSA_ILi1EEEEEEEENS5_IJNSA_ILi128EEENSA_ILi256EEENSA_ILi64EEEEEENS_10bfloat16_tENS5_IJlSC_lEEESJ_SK_NS4_8TiledMMAINS4_8MMA_AtomIJNS4_26SM100_MMA_F16BF16_2x1SM_SSISJ_SJ_fLi128ELi256ELNS4_4UMMA5MajorE0ELSP_0ELNSO_7ScaleInE0ELSQ_0EEEEEENS4_6LayoutINS5_IJSC_SC_SC_EEENS5_IJNSA_ILi0EEESV_SV_EEEEENS5_IJNS4_10UnderscoreESY_SY_EEEEENS4_28SM100_TMA_2SM_LOAD_MULTICASTENS4_14ComposedLayoutINS4_7SwizzleILi3ELi4ELi3EEENS4_18smem_ptr_flag_bitsILi16EEENST_INS5_IJNSA_ILi8EEESH_EEENS5_IJSH_SC_EEEEEEEvNS4_8identityENS4_18SM100_TMA_2SM_LOADES1B_vS1C_EENS_8epilogue10collective18CollectiveEpilogueINS1F_23Sm100TmaWarpSpecializedILi4ELi2ELi32ELb1ELb0EEEJNS5_IJSH_SG_SH_EEENS5_IJNST_ISH_SC_EENST_INS5_IJNSA_ILi32EEESB_EEENS5_IJSC_SF_EEEEEEEESJ_SK_SJ_SK_NS1F_6fusion15FusionCallbacksIS1J_NS1R_17LinearCombinationISJ_fSJ_fLNS_15FloatRoundStyleE2EEES1K_S1Q_JEEENS4_5SM1004TMEM4LOAD26SM100_TMEM_LOAD_32dp32b32xENS4_13SM90_TMA_LOADENS12_INS13_ILi2ELi4ELi3EEES16_NST_INS5_IJS17_S1M_EEENS5_IJS1M_SC_EEEEEEENS4_39AutoVectorizingCopyWithAssumedAlignmentILi128EEENS4_14SM90_TMA_STOREES26_S28_S28_EEEvvEEEEvNT_6ParamsE:
[----:B------:R-:W1:Y:S01]  /*0000*/  LDC R1, c[0x0][0x37c] ;  /* 0x0000df00ff017b82 */ /* 0x000e620000000800 */
[----:B------:R-:W2:Y:S01]  /*0010*/  S2R R95, SR_TID.X ;  /* 0x00000000005f7919 */ /* 0x000ea20000002100 */
[----:B------:R-:W3:Y:S06]  /*0020*/  LDCU.64 UR8, c[0x0][0x890] ;  /* 0x00011200ff0877ac */ /* 0x000eec0008000a00 */
[----:B------:R-:W4:Y:S01]  /*0030*/  S2UR UR4, SR_CgaCtaId ;  /* 0x00000000000479c3 */ /* 0x000f220000008800 */
[----:B------:R-:W-:Y:S02]  /*0040*/  PRMT R80, RZ, 0x7610, R80 ;  /* 0x00007610ff507816 */ /* 0x000fe40000000050 */
[----:B------:R-:W-:Y:S01]  /*0050*/  ELECT P1, URZ, PT ;  /* 0x0000000000ff782f */ /* 0x000fe20003820000 */
[----:B---3--:R-:W-:-:S04]  /*0060*/  UISETP.NE.U32.AND UP0, UPT, UR8, URZ, UPT ;  /* 0x000000ff0800728c */ /* 0x008fc8000bf05070 */
[----:B------:R-:W-:Y:S02]  /*0070*/  UISETP.NE.AND.EX UP0, UPT, UR9, URZ, UPT, UP0 ;  /* 0x000000ff0900728c */ /* 0x000fe4000bf05300 */
[----:B----4-:R-:W-:Y:S02]  /*0080*/  ULOP3.LUT UR47, UR4, 0x1, URZ, 0xc0, !UPT ;  /* 0x00000001042f7892 */ /* 0x010fe4000f8ec0ff */
[----:B------:R-:W-:Y:S01]  /*0090*/  ULOP3.LUT UR46, UR4, 0x1, URZ, 0x3c, !UPT ;  /* 0x00000001042e7892 */ /* 0x000fe2000f8e3cff */
[----:B--2---:R-:W-:-:S05]  /*00a0*/  SHF.R.U32.HI R81, RZ, 0x5, R95 ;  /* 0x00000005ff517819 */ /* 0x004fca000001165f */
[----:B------:R-:W2:Y:S02]  /*00b0*/  SHFL.IDX PT, R0, R81, RZ, 0x1f ;  /* 0x00001fff51007589 */ /* 0x000ea400000e0000 */
[----:B--2---:R-:W-:Y:S01]  /*00c0*/  R2UR UR13, R0 ;  /* 0x00000000000d72ca */ /* 0x004fe200000e0000 */
[----:B-1----:R-:W-:-:S14]  /*00d0*/  BRA.U UP0, `(.L_x_0) ;  /* 0x0000000100307547 */ /* 0x002fdc000b800000 */
[----:B------:R-:W1:Y:S02]  /*00e0*/  LDCU.64 UR4, c[0x0][0x888] ;  /* 0x00011100ff0477ac */ /* 0x000e640008000a00 */
[----:B-1----:R-:W-:-:S04]  /*00f0*/  UISETP.NE.U32.AND UP0, UPT, UR4, URZ, UPT ;  /* 0x000000ff0400728c */ /* 0x002fc8000bf05070 */
[----:B------:R-:W-:-:S09]  /*0100*/  UISETP.NE.AND.EX UP0, UPT, UR5, URZ, UPT, UP0 ;  /* 0x000000ff0500728c */ /* 0x000fd2000bf05300 */
[----:B------:R-:W-:Y:S05]  /*0110*/  BRA.U !UP0, `(.L_x_1) ;  /* 0x0000000108147547 */ /* 0x000fea000b800000 */
[----:B------:R-:W1:Y:S01]  /*0120*/  LDC.64 R2, c[0x0][0x888] ;  /* 0x00022200ff027b82 */ /* 0x000e620000000a00 */
[----:B------:R-:W1:Y:S02]  /*0130*/  LDCU.64 UR4, c[0x0][0x358] ;  /* 0x00006b00ff0477ac */ /* 0x000e640008000a00 */
[----:B-1----:R1:W5:Y:S01]  /*0140*/  LDG.E R41, desc[UR4][R2.64] ;  /* 0x0000000402297981 */ /* 0x002362000c1e1900 */
[----:B------:R-:W-:Y:S01]  /*0150*/  HFMA2 R80, -RZ, RZ, 0, 5.9604644775390625e-08 ;  /* 0x00000001ff507431 */ /* 0x000fe200000001ff */
[----:B------:R-:W-:Y:S05]  /*0160*/  BRA `(.L_x_0) ;  /* 0x00000000000c7947 */ /* 0x000fea0003800000 */
.L_x_1:
[----:B------:R-:W1:Y:S01]  /*0170*/  LDCU UR4, c[0x0][0x880] ;  /* 0x00011000ff0477ac */ /* 0x000e620008000800 */
[----:B------:R-:W-:Y:S01]  /*0180*/  HFMA2 R80, -RZ, RZ, 0, 5.9604644775390625e-08 ;  /* 0x00000001ff507431 */ /* 0x000fe200000001ff */
[----:B-1----:R-:W-:-:S07]  /*0190*/  MOV R41, UR4 ;  /* 0x0000000400297c02 */ /* 0x002fce0008000f00 */
.L_x_0:
[----:B------:R-:W2:Y:S02]  /*01a0*/  LDCU.64 UR4, c[0x0][0x8b0] ;  /* 0x00011600ff0477ac */ /* 0x000ea40008000a00 */
[----:B--2---:R-:W-:-:S04]  /*01b0*/  UISETP.NE.U32.AND UP0, UPT, UR4, URZ, UPT ;  /* 0x000000ff0400728c */ /* 0x004fc8000bf05070 */
[----:B------:R-:W-:-:S09]  /*01c0*/  UISETP.NE.AND.EX UP0, UPT, UR5, URZ, UPT, UP0 ;  /* 0x000000ff0500728c */ /* 0x000fd2000bf05300 */
[----:B------:R-:W-:Y:S05]  /*01d0*/  BRA.U UP0, `(.L_x_2) ;  /* 0x0000000100287547 */ /* 0x000fea000b800000 */
[----:B------:R-:W2:Y:S02]  /*01e0*/  LDCU.64 UR4, c[0x0][0x8a8] ;  /* 0x00011500ff0477ac */ /* 0x000ea40008000a00 */
[----:B--2---:R-:W-:-:S04]  /*01f0*/  UISETP.NE.U32.AND UP0, UPT, UR4, URZ, UPT ;  /* 0x000000ff0400728c */ /* 0x004fc8000bf05070 */
[----:B------:R-:W-:-:S09]  /*0200*/  UISETP.NE.AND.EX UP0, UPT, UR5, URZ, UPT, UP0 ;  /* 0x000000ff0500728c */ /* 0x000fd2000bf05300 */
[----:B------:R-:W-:Y:S05]  /*0210*/  BRA.U !UP0, `(.L_x_3) ;  /* 0x0000000108107547 */ /* 0x000fea000b800000 */
[----:B------:R-:W2:Y:S01]  /*0220*/  LDC.64 R38, c[0x0][0x8a8] ;  /* 0x00022a00ff267b82 */ /* 0x000ea20000000a00 */
[----:B------:R-:W2:Y:S02]  /*0230*/  LDCU.64 UR4, c[0x0][0x358] ;  /* 0x00006b00ff0477ac */ /* 0x000ea40008000a00 */
[----:B--2---:R2:W5:Y:S01]  /*0240*/  LDG.E R38, desc[UR4][R38.64] ;  /* 0x0000000426267981 */ /* 0x004562000c1e1900 */
[----:B------:R-:W-:Y:S05]  /*0250*/  BRA `(.L_x_2) ;  /* 0x0000000000087947 */ /* 0x000fea0003800000 */
.L_x_3:
[----:B------:R-:W2:Y:S02]  /*0260*/  LDCU UR4, c[0x0][0x8a0] ;  /* 0x00011400ff0477ac */ /* 0x000ea40008000800 */
[----:B--2---:R-:W-:Y:S02]  /*0270*/  MOV R38, UR4 ;  /* 0x0000000400267c02 */ /* 0x004fe40008000f00 */
.L_x_2:
[----:B------:R-:W-:Y:S01]  /*0280*/  IMAD.U32 R0, RZ, RZ, UR13 ;  /* 0x0000000dff007e24 */ /* 0x000fe2000f8e00ff */
[----:B------:R-:W-:Y:S04]  /*0290*/  BSSY.RECONVERGENT B0, `(.L_x_4) ;  /* 0x000000c000007945 */ /* 0x000fe80003800200 */
[C---:B------:R-:W-:Y:S02]  /*02a0*/  ISETP.NE.OR P2, PT, R0.reuse, 0x1, !P1 ;  /* 0x000000010000780c */ /* 0x040fe40004f45670 */
[----:B------:R-:W-:-:S11]  /*02b0*/  ISETP.NE.OR P0, PT, R0, 0x3, !P1 ;  /* 0x000000030000780c */ /* 0x000fd60004f05670 */
[----:B------:R-:W-:Y:S05]  /*02c0*/  @P2 BRA `(.L_x_5) ;  /* 0x0000000000202947 */ /* 0x000fea0003800000 */
[----:B------:R-:W3:Y:S02]  /*02d0*/  LDCU.64 UR4, c[0x0][0x348] ;  /* 0x00006900ff0477ac */ /* 0x000ee40008000a00 */
[----:B---3--:R-:W-:Y:S02]  /*02e0*/  UIADD3 UR6, UP1, UPT, UR4, 0x80, URZ ;  /* 0x0000008004067890 */ /* 0x008fe4000ff3e0ff */
[----:B------:R-:W-:Y:S02]  /*02f0*/  UIADD3 UR4, UP0, UPT, UR4, 0x180, URZ ;  /* 0x0000018004047890 */ /* 0x000fe4000ff1e0ff */
[----:B------:R-:W-:Y:S02]  /*0300*/  UIADD3.X UR7, UPT, UPT, URZ, UR5, URZ, UP1, !UPT ;  /* 0x00000005ff077290 */ /* 0x000fe40008ffe4ff */
[----:B------:R-:W-:-:S07]  /*0310*/  UIADD3.X UR5, UPT, UPT, URZ, UR5, URZ, UP0, !UPT ;  /* 0x00000005ff057290 */ /* 0x000fce00087fe4ff */
[----:B------:R3:W-:Y:S02]  /*0320*/  UTMACCTL.PF [UR6] ;  /* 0x00000000060079b9 */ /* 0x0007e40008040000 */
[----:B------:R3:W-:Y:S02]  /*0330*/  UTMACCTL.PF [UR4] ;  /* 0x00000000040079b9 */ /* 0x0007e40008040000 */
[----:B---3--:R-:W-:Y:S01]  /*0340*/  NOP ;  /* 0x0000000000007918 */ /* 0x008fe20000000000 */
.L_x_5:
[----:B------:R-:W-:Y:S05]  /*0350*/  BSYNC.RECONVERGENT B0 ;  /* 0x0000000000007941 */ /* 0x000fea0003800200 */
.L_x_4:
[----:B------:R-:W-:Y:S04]  /*0360*/  BSSY.RECONVERGENT B0, `(.L_x_6) ;  /* 0x000000a000007945 */ /* 0x000fe80003800200 */
        /* <DEDUP_REMOVED lines=9> */
.L_x_7:
[----:B------:R-:W-:Y:S05]  /*0400*/  BSYNC.RECONVERGENT B0 ;  /* 0x0000000000007941 */ /* 0x000fea0003800200 */
.L_x_6:
[----:B------:R-:W3:Y:S01]  /*0410*/  LDCU.64 UR4, c[0x0][0x888] ;  /* 0x00011100ff0477ac */ /* 0x000ee20008000a00 */
[----:B------:R-:W-:Y:S02]  /*0420*/  UISETP.EQ.U32.AND UP1, UPT, UR8, URZ, UPT ;  /* 0x000000ff0800728c */ /* 0x000fe4000bf22070 */
[----:B------:R-:W-:Y:S02]  /*0430*/  UPLOP3.LUT UP3, UPT, UPT, UPT, UPT, 0x80, 0x8 ;  /* 0x000000000008789c */ /* 0x000fe40003f6f070 */
[----:B---3--:R-:W-:-:S04]  /*0440*/  UISETP.NE.U32.AND UP0, UPT, UR4, URZ, UPT ;  /* 0x000000ff0400728c */ /* 0x008fc8000bf05070 */
[----:B------:R-:W-:-:S04]  /*0450*/  UISETP.NE.AND.EX UP0, UPT, UR5, URZ, UPT, UP0 ;  /* 0x000000ff0500728c */ /* 0x000fc8000bf05300 */
[----:B------:R-:W-:-:S04]  /*0460*/  UISETP.EQ.OR.EX UP2, UPT, UR9, URZ, !UP0, UP1 ;  /* 0x000000ff0900728c */ /* 0x000fc8000c742710 */
[----:B------:R-:W-:-:S06]  /*0470*/  UP2UR UR4, UPR, URZ, 0x4 ;  /* 0x00000004ff047883 */ /* 0x000fcc0008000000 */
[----:B------:R-:W-:Y:S01]  /*0480*/  MOV R84, UR4 ;  /* 0x0000000400547c02 */ /* 0x000fe20008000f00 */
[----:B------:R-:W-:Y:S06]  /*0490*/  BRA.U !UP2, `(.L_x_8) ;  /* 0x000000010a207547 */ /* 0x000fec000b800000 */
[----:B------:R-:W-:Y:S01]  /*04a0*/  UISETP.NE.U32.AND UP1, UPT, UR8, URZ, UPT ;  /* 0x000000ff0800728c */ /* 0x000fe2000bf25070 */
[----:B-----5:R-:W-:Y:S01]  /*04b0*/  FSETP.NEU.AND P0, PT, R41, RZ, PT ;  /* 0x000000ff2900720b */ /* 0x020fe20003f0d000 */
[----:B------:R-:W-:Y:S02]  /*04c0*/  USEL UR4, URZ, 0xffffffff, UP0 ;  /* 0xffffffffff047887 */ /* 0x000fe40008000000 */
[----:B------:R-:W-:-:S10]  /*04d0*/  UISETP.NE.AND.EX UP1, UPT, UR9, URZ, UPT, UP1 ;  /* 0x000000ff0900728c */ /* 0x000fd4000bf25310 */
[----:B------:R-:W-:Y:S01]  /*04e0*/  VOTEU.ANY UP0, P0 ;  /* 0x0000000000ff7886 */ /* 0x000fe20000000100 */
[----:B------:R-:W-:-:S04]  /*04f0*/  @!UP1 USEL UR4, URZ, 0xffffffff, UP0 ;  /* 0xffffffffff049887 */ /* 0x000fc80008000000 */
[----:B------:R-:W-:-:S04]  /*0500*/  ULOP3.LUT UR4, UR4, 0x1, URZ, 0xc0, !UPT ;  /* 0x0000000104047892 */ /* 0x000fc8000f8ec0ff */
[----:B------:R-:W-:-:S11]  /*0510*/  UISETP.NE.U32.AND UP3, UPT, UR4, 0x1, UPT ;  /* 0x000000010400788c */ /* 0x000fd6000bf65070 */
.L_x_8:
[----:B------:R-:W3:Y:S01]  /*0520*/  SHFL.IDX PT, R0, R81, RZ, 0x1f ;  /* 0x00001fff51007589 */ /* 0x000ee200000e0000 */
[----:B------:R-:W-:-:S04]  /*0530*/  UISETP.NE.AND UP0, UPT, UR13, 0x2, UPT ;  /* 0x000000020d00788c */ /* 0x000fc8000bf05270 */
[----:B------:R-:W-:Y:S02]  /*0540*/  UISETP.EQ.AND UP1, UPT, UR47, URZ, !UP0 ;  /* 0x000000ff2f00728c */ /* 0x000fe4000c722270 */
[----:B------:R-:W-:-:S04]  /*0550*/  USEL UR53, URZ, 0x1, UP0 ;  /* 0x00000001ff357887 */ /* 0x000fc80008000000 */
[----:B------:R-:W-:Y:S02]  /*0560*/  PLOP3.LUT P3, PT, P1, PT, UP1, 0x80, 0x8 ;  /* 0x000000000008781c */ /* 0x000fe40000f6f018 */
[----:B---3--:R-:W-:-:S13]  /*0570*/  ISETP.NE.AND P0, PT, R0, RZ, PT ;  /* 0x000000ff0000720c */ /* 0x008fda0003f05270 */
[----:B------:R-:W-:Y:S05]  /*0580*/  @P0 BRA `(.L_x_9) ;  /* 0x0000000000780947 */ /* 0x000fea0003800000 */
[----:B------:R-:W3:Y:S01]  /*0590*/  S2UR UR5, SR_CgaCtaId ;  /* 0x00000000000579c3 */ /* 0x000ee20000008800 */
[----:B------:R-:W-:Y:S01]  /*05a0*/  UMOV UR4, 0x400 ;  /* 0x0000040000047882 */ /* 0x000fe20000000000 */
[----:B------:R-:W-:Y:S01]  /*05b0*/  UMOV UR8, 0x1 ;  /* 0x0000000100087882 */ /* 0x000fe20000000000 */
[----:B------:R-:W-:Y:S01]  /*05c0*/  UMOV UR6, 0x2 ;  /* 0x0000000200067882 */ /* 0x000fe20000000000 */
[----:B------:R-:W-:-:S04]  /*05d0*/  UIADD3 UR8, UPT, UPT, -UR8, 0x100000, URZ ;  /* 0x0010000008087890 */ /* 0x000fc8000fffe1ff */
[----:B------:R-:W-:Y:S02]  /*05e0*/  USHF.L.U32 UR9, UR8, 0xb, URZ ;  /* 0x0000000b08097899 */ /* 0x000fe400080006ff */
[----:B------:R-:W-:Y:S02]  /*05f0*/  USHF.L.U32 UR8, UR8, 0x1, URZ ;  /* 0x0000000108087899 */ /* 0x000fe400080006ff */
[----:B------:R-:W-:-:S04]  /*0600*/  UIADD3 UR6, UPT, UPT, -UR6, 0x100000, URZ ;  /* 0x0010000006067890 */ /* 0x000fc8000fffe1ff */
[----:B------:R-:W-:Y:S02]  /*0610*/  USHF.L.U32 UR7, UR6, 0xb, URZ ;  /* 0x0000000b06077899 */ /* 0x000fe400080006ff */
[----:B------:R-:W-:Y:S01]  /*0620*/  USHF.L.U32 UR6, UR6, 0x1, URZ ;  /* 0x0000000106067899 */ /* 0x000fe200080006ff */
[----:B------:R-:W-:Y:S01]  /*0630*/  ELECT P0, URZ, PT ;  /* 0x0000000000ff782f */ /* 0x000fe20003800000 */
[----:B---3--:R-:W-:Y:S01]  /*0640*/  ULEA UR4, UR5, UR4, 0x18 ;  /* 0x0000000405047291 */ /* 0x008fe2000f8ec0ff */
[----:B------:R-:W3:Y:S11]  /*0650*/  FENCE.VIEW.ASYNC.S ;  /* 0x00000000000073c6 */ /* 0x000ef60000000000 */
[----:B---3--:R3:W4:Y:S01]  /*0660*/  SYNCS.EXCH.64 URZ, [UR4], UR8 ;  /* 0x0000000804ff75b2 */ /* 0x0087220008000100 */
[----:B------:R3:W1:Y:S01]  /*0670*/  SYNCS.EXCH.64 URZ, [UR4+0x40], UR6 ;  /* 0x0000400604ff75b2 */ /* 0x0006620008000100 */
        /* <DEDUP_REMOVED lines=13> */
[----:B------:R3:W1:Y:S02]  /*0750*/  SYNCS.EXCH.64 URZ, [UR4+0x78], UR6 ;  /* 0x0000780604ff75b2 */ /* 0x0006640008000100 */
[----:B---3--:R-:W-:Y:S01]  /*0760*/  NOP ;  /* 0x0000000000007918 */ /* 0x008fe20000000000 */
.L_x_9:
[----:B------:R-:W3:Y:S01]  /*0770*/  SHFL.IDX PT, R0, R81, RZ, 0x1f ;  /* 0x00001fff51007589 */ /* 0x000ee200000e0000 */
[----:B------:R-:W-:Y:S01]  /*0780*/  NOP ;  /* 0x0000000000007918 */ /* 0x000fe20000000000 */
[----:B---3--:R-:W-:-:S13]  /*0790*/  ISETP.NE.AND P0, PT, R0, 0x1, PT ;  /* 0x000000010000780c */ /* 0x008fda0003f05270 */
        /* <DEDUP_REMOVED lines=14> */
[----:B---3--:R3:W1:Y:S01]  /*0880*/  SYNCS.EXCH.64 URZ, [UR4+0x80], UR8 ;  /* 0x0000800804ff75b2 */ /* 0x0086620008000100 */
[----:B------:R3:W1:Y:S01]  /*0890*/  SYNCS.EXCH.64 URZ, [UR4+0xa0], UR6 ;  /* 0x0000a00604ff75b2 */ /* 0x0006620008000100 */
[----:B------:R3:W1:Y:S01]  /*08a0*/  SYNCS.EXCH.64 URZ, [UR4+0x88], UR8 ;  /* 0x0000880804ff75b2 */ /* 0x0006620008000100 */
[----:B------:R3:W1:Y:S01]  /*08b0*/  SYNCS.EXCH.64 URZ, [UR4+0xa8], UR6 ;  /* 0x0000a80604ff75b2 */ /* 0x0006620008000100 */
[----:B------:R3:W1:Y:S01]  /*08c0*/  SYNCS.EXCH.64 URZ, [UR4+0x90], UR8 ;  /* 0x0000900804ff75b2 */ /* 0x0006620008000100 */
[----:B------:R3:W1:Y:S01]  /*08d0*/  SYNCS.EXCH.64 URZ, [UR4+0xb0], UR6 ;  /* 0x0000b00604ff75b2 */ /* 0x0006620008000100 */
[----:B------:R3:W1:Y:S01]  /*08e0*/  SYNCS.EXCH.64 URZ, [UR4+0x98], UR8 ;  /* 0x0000980804ff75b2 */ /* 0x0006620008000100 */
[----:B------:R3:W1:Y:S01]  /*08f0*/  SYNCS.EXCH.64 URZ, [UR4+0xb8], UR6 ;  /* 0x0000b80604ff75b2 */ /* 0x0006620008000100 */
[----:B------:R-:W-:Y:S01]  /*0900*/  NOP ;  /* 0x0000000000007918 */ /* 0x000fe20000000000 */
.L_x_10:
[----:B------:R-:W2:Y:S01]  /*0910*/  SHFL.IDX PT, R0, R81, RZ, 0x1f ;  /* 0x00001fff51007589 */ /* 0x000ea200000e0000 */
[----:B------:R-:W-:Y:S01]  /*0920*/  NOP ;  /* 0x0000000000007918 */ /* 0x000fe20000000000 */
[----:B--2---:R-:W-:-:S13]  /*0930*/  ISETP.NE.AND P0, PT, R0, 0x3, PT ;  /* 0x000000030000780c */ /* 0x004fda0003f05270 */
[----:B------:R-:W-:Y:S05]  /*0940*/  @P0 BRA `(.L_x_11) ;  /* 0x0000000000300947 */ /* 0x000fea0003800000 */
[----:B---3--:R-:W2:Y:S01]  /*0950*/  S2UR UR6, SR_CgaCtaId ;  /* 0x00000000000679c3 */ /* 0x008ea20000008800 */
[----:B------:R-:W-:Y:S01]  /*0960*/  UMOV UR4, 0x400 ;  /* 0x0000040000047882 */ /* 0x000fe20000000000 */
[----:B------:R-:W-:Y:S01]  /*0970*/  UMOV UR5, 0x20 ;  /* 0x0000002000057882 */ /* 0x000fe20000000000 */
[----:B------:R-:W-:Y:S01]  /*0980*/  ELECT P0, URZ, PT ;  /* 0x0000000000ff782f */ /* 0x000fe20003800000 */
[----:B--2---:R-:W-:Y:S02]  /*0990*/  ULEA UR6, UR6, UR4, 0x18 ;  /* 0x0000000406067291 */ /* 0x004fe4000f8ec0ff */
[----:B------:R-:W-:-:S04]  /*09a0*/  UIADD3 UR4, UPT, UPT, -UR5, 0x100000, URZ ;  /* 0x0010000005047890 */ /* 0x000fc8000fffe1ff */
[----:B------:R-:W-:Y:S02]  /*09b0*/  USHF.L.U32 UR5, UR4, 0xb, URZ ;  /* 0x0000000b04057899 */ /* 0x000fe400080006ff */
[----:B------:R-:W-:Y:S01]  /*09c0*/  USHF.L.U32 UR4, UR4, 0x1, URZ ;  /* 0x0000000104047899 */ /* 0x000fe200080006ff */
[----:B------:R-:W2:Y:S11]  /*09d0*/  FENCE.VIEW.ASYNC.S ;  /* 0x00000000000073c6 */ /* 0x000eb60000000000 */
[----:B--2---:R2:W3:Y:S01]  /*09e0*/  SYNCS.EXCH.64 URZ, [UR6+0xc0], UR4 ;  /* 0x0000c00406ff75b2 */ /* 0x0044e20008000100 */
[----:B------:R2:W1:Y:S01]  /*09f0*/  SYNCS.EXCH.64 URZ, [UR6+0xc8], UR4 ;  /* 0x0000c80406ff75b2 */ /* 0x0004620008000100 */
[----:B------:R-:W-:Y:S01]  /*0a00*/  NOP ;  /* 0x0000000000007918 */ /* 0x000fe20000000000 */
.L_x_11:
[----:B------:R-:W4:Y:S01]  /*0a10*/  SHFL.IDX PT, R0, R81, RZ, 0x1f ;  /* 0x00001fff51007589 */ /* 0x000f2200000e0000 */
[----:B------:R-:W-:Y:S01]  /*0a20*/  NOP ;  /* 0x0000000000007918 */ /* 0x000fe20000000000 */
[----:B----4-:R-:W-:-:S13]  /*0a30*/  ISETP.NE.AND P0, PT, R0, 0x4, PT ;  /* 0x000000040000780c */ /* 0x010fda0003f05270 */
[----:B------:R-:W-:Y:S05]  /*0a40*/  @P0 BRA `(.L_x_12) ;  /* 0x00000000004c0947 */ /* 0x000fea0003800000 */
[----:B--2---:R-:W2:Y:S01]  /*0a50*/  S2UR UR5, SR_CgaCtaId ;  /* 0x00000000000579c3 */ /* 0x004ea20000008800 */
[----:B---3--:R-:W-:Y:S01]  /*0a60*/  UMOV UR4, 0x3a0 ;  /* 0x000003a000047882 */ /* 0x008fe20000000000 */
[----:B------:R-:W-:Y:S01]  /*0a70*/  UMOV UR6, 0x400 ;  /* 0x0000040000067882 */ /* 0x000fe20000000000 */
[----:B------:R-:W-:Y:S01]  /*0a80*/  USEL UR4, UR4, 0x320, UP3 ;  /* 0x0000032004047887 */ /* 0x000fe20009800000 */
[----:B------:R-:W-:Y:S01]  /*0a90*/  UMOV UR8, 0x1 ;  /* 0x0000000100087882 */ /* 0x000fe20000000000 */
[----:B------:R-:W-:Y:S01]  /*0aa0*/  ELECT P0, URZ, PT ;  /* 0x0000000000ff782f */ /* 0x000fe20003800000 */
[----:B------:R-:W-:-:S04]  /*0ab0*/  UIADD3 UR8, UPT, UPT, -UR8, 0x100000, URZ ;  /* 0x0010000008087890 */ /* 0x000fc8000fffe1ff */
[----:B------:R-:W-:Y:S02]  /*0ac0*/  USHF.L.U32 UR9, UR8, 0xb, URZ ;  /* 0x0000000b08097899 */ /* 0x000fe400080006ff */
[----:B------:R-:W-:Y:S02]  /*0ad0*/  USHF.L.U32 UR8, UR8, 0x1, URZ ;  /* 0x0000000108087899 */ /* 0x000fe400080006ff */
[----:B--2---:R-:W-:Y:S02]  /*0ae0*/  ULEA UR6, UR5, UR6, 0x18 ;  /* 0x0000000605067291 */ /* 0x004fe4000f8ec0ff */
[----:B------:R-:W-:-:S04]  /*0af0*/  UIADD3 UR4, UPT, UPT, -UR4, 0x100000, URZ ;  /* 0x0010000004047890 */ /* 0x000fc8000fffe1ff */
[----:B------:R-:W-:Y:S02]  /*0b00*/  USHF.L.U32 UR5, UR4, 0xb, URZ ;  /* 0x0000000b04057899 */ /* 0x000fe400080006ff */
[----:B------:R-:W-:Y:S01]  /*0b10*/  USHF.L.U32 UR4, UR4, 0x1, URZ ;  /* 0x0000000104047899 */ /* 0x000fe200080006ff */
[----:B------:R-:W2:Y:S03]  /*0b20*/  FENCE.VIEW.ASYNC.S ;  /* 0x00000000000073c6 */ /* 0x000ea60000000000 */
[----:B--2---:R4:W2:Y:S08]  /*0b30*/  SYNCS.EXCH.64 URZ, [UR6+0xd0], UR8 ;  /* 0x0000d00806ff75b2 */ /* 0x0048b00008000100 */
[----:B------:R4:W3:Y:S01]  /*0b40*/  SYNCS.EXCH.64 URZ, [UR6+0xe0], UR4 ;  /* 0x0000e00406ff75b2 */ /* 0x0008e20008000100 */
[----:B------:R4:W1:Y:S01]  /*0b50*/  SYNCS.EXCH.64 URZ, [UR6+0xd8], UR8 ;  /* 0x0000d80806ff75b2 */ /* 0x0008620008000100 */
[----:B------:R4:W1:Y:S02]  /*0b60*/  SYNCS.EXCH.64 URZ, [UR6+0xe8], UR4 ;  /* 0x0000e80406ff75b2 */ /* 0x0008640008000100 */
[----:B----4-:R-:W-:Y:S01]  /*0b70*/  NOP ;  /* 0x0000000000007918 */ /* 0x010fe20000000000 */
.L_x_12:
[----:B------:R-:W4:Y:S01]  /*0b80*/  SHFL.IDX PT, R0, R81, RZ, 0x1f ;  /* 0x00001fff51007589 */ /* 0x000f2200000e0000 */
[----:B------:R-:W-:Y:S01]  /*0b90*/  NOP ;  /* 0x0000000000007918 */ /* 0x000fe20000000000 */
[----:B----4-:R-:W-:-:S13]  /*0ba0*/  ISETP.NE.AND P0, PT, R0, 0x5, PT ;  /* 0x000000050000780c */ /* 0x010fda0003f05270 */
[----:B------:R-:W-:Y:S05]  /*0bb0*/  @P0 BRA `(.L_x_13) ;  /* 0x0000000000580947 */ /* 0x000fea0003800000 */
[----:B--2---:R-:W2:Y:S01]  /*0bc0*/  S2UR UR5, SR_CgaCtaId ;  /* 0x00000000000579c3 */ /* 0x004ea20000008800 */
[----:B---3--:R-:W-:Y:S01]  /*0bd0*/  UMOV UR4, 0x400 ;  /* 0x0000040000047882 */ /* 0x008fe20000000000 */
        /* <DEDUP_REMOVED lines=9> */
[----:B--2---:R-:W-:Y:S01]  /*0c70*/  ULEA UR4, UR5, UR4, 0x18 ;  /* 0x0000000405047291 */ /* 0x004fe2000f8ec0ff */
[----:B------:R-:W2:Y:S11]  /*0c80*/  FENCE.VIEW.ASYNC.S ;  /* 0x00000000000073c6 */ /* 0x000eb60000000000 */
[----:B--2---:R4:W2:Y:S01]  /*0c90*/  SYNCS.EXCH.64 URZ, [UR4+0xf0], UR6 ;  /* 0x0000f00604ff75b2 */ /* 0x0048a20008000100 */
[----:B------:R4:W3:Y:S01]  /*0ca0*/  SYNCS.EXCH.64 URZ, [UR4+0x110], UR8 ;  /* 0x0001100804ff75b2 */ /* 0x0008e20008000100 */
[----:B------:R4:W1:Y:S01]  /*0cb0*/  SYNCS.EXCH.64 URZ, [UR4+0xf8], UR6 ;  /* 0x0000f80604ff75b2 */ /* 0x0008620008000100 */
[----:B------:R4:W1:Y:S01]  /*0cc0*/  SYNCS.EXCH.64 URZ, [UR4+0x118], UR8 ;  /* 0x0001180804ff75b2 */ /* 0x0008620008000100 */
[----:B------:R4:W1:Y:S01]  /*0cd0*/  SYNCS.EXCH.64 URZ, [UR4+0x100], UR6 ;  /* 0x0001000604ff75b2 */ /* 0x0008620008000100 */
[----:B------:R4:W1:Y:S01]  /*0ce0*/  SYNCS.EXCH.64 URZ, [UR4+0x120], UR8 ;  /* 0x0001200804ff75b2 */ /* 0x0008620008000100 */
[----:B------:R4:W1:Y:S01]  /*0cf0*/  SYNCS.EXCH.64 URZ, [UR4+0x108], UR6 ;  /* 0x0001080604ff75b2 */ /* 0x0008620008000100 */
[----:B------:R4:W1:Y:S02]  /*0d00*/  SYNCS.EXCH.64 URZ, [UR4+0x128], UR8 ;  /* 0x0001280804ff75b2 */ /* 0x0008640008000100 */
[----:B----4-:R-:W-:Y:S01]  /*0d10*/  NOP ;  /* 0x0000000000007918 */ /* 0x010fe20000000000 */
.L_x_13:
[----:B------:R-:W4:Y:S01]  /*0d20*/  SHFL.IDX PT, R0, R81, RZ, 0x1f ;  /* 0x00001fff51007589 */ /* 0x000f2200000e0000 */
[----:B------:R-:W-:Y:S01]  /*0d30*/  ISETP.NE.OR P1, PT, RZ, UR13, !P1 ;  /* 0x0000000dff007c0c */ /* 0x000fe2000cf25670 */
[----:B------:R-:W-:Y:S01]  /*0d40*/  NOP ;  /* 0x0000000000007918 */ /* 0x000fe20000000000 */
[----:B----4-:R-:W-:-:S13]  /*0d50*/  ISETP.NE.AND P0, PT, R0, 0x3, PT ;  /* 0x000000030000780c */ /* 0x010fda0003f05270 */
[----:B------:R-:W-:Y:S05]  /*0d60*/  @P0 BRA `(.L_x_14) ;  /* 0x0000000000380947 */ /* 0x000fea0003800000 */
[----:B--2---:R-:W2:Y:S01]  /*0d70*/  S2UR UR5, SR_CgaCtaId ;  /* 0x00000000000579c3 */ /* 0x004ea20000008800 */
[----:B---3--:R-:W-:Y:S01]  /*0d80*/  UMOV UR4, 0x400 ;  /* 0x0000040000047882 */ /* 0x008fe20000000000 */
[----:B------:R-:W-:Y:S01]  /*0d90*/  UMOV UR6, 0x20 ;  /* 0x0000002000067882 */ /* 0x000fe20000000000 */
[----:B------:R-:W-:Y:S01]  /*0da0*/  ELECT P0, URZ, PT ;  /* 0x0000000000ff782f */ /* 0x000fe20003800000 */
[----:B------:R-:W-:-:S04]  /*0db0*/  UIADD3 UR6, UPT, UPT, -UR6, 0x100000, URZ ;  /* 0x0010000006067890 */ /* 0x000fc8000fffe1ff */
[----:B------:R-:W-:Y:S02]  /*0dc0*/  USHF.L.U32 UR7, UR6, 0xb, URZ ;  /* 0x0000000b06077899 */ /* 0x000fe400080006ff */
[----:B------:R-:W-:Y:S02]  /*0dd0*/  USHF.L.U32 UR6, UR6, 0x1, URZ ;  /* 0x0000000106067899 */ /* 0x000fe400080006ff */
[----:B--2---:R-:W-:Y:S01]  /*0de0*/  ULEA UR4, UR5, UR4, 0x18 ;  /* 0x0000000405047291 */ /* 0x004fe2000f8ec0ff */
[----:B------:R-:W2:Y:S11]  /*0df0*/  FENCE.VIEW.ASYNC.S ;  /* 0x00000000000073c6 */ /* 0x000eb60000000000 */
[----:B--2---:R4:W2:Y:S01]  /*0e00*/  SYNCS.EXCH.64 URZ, [UR4+0x130], UR6 ;  /* 0x0001300604ff75b2 */ /* 0x0048a20008000100 */
[----:B------:R4:W3:Y:S01]  /*0e10*/  SYNCS.EXCH.64 URZ, [UR4+0x140], UR6 ;  /* 0x0001400604ff75b2 */ /* 0x0008e20008000100 */
[----:B------:R4:W1:Y:S01]  /*0e20*/  SYNCS.EXCH.64 URZ, [UR4+0x138], UR6 ;  /* 0x0001380604ff75b2 */ /* 0x0008620008000100 */
[----:B------:R4:W1:Y:S02]  /*0e30*/  SYNCS.EXCH.64 URZ, [UR4+0x148], UR6 ;  /* 0x0001480604ff75b2 */ /* 0x0008640008000100 */
[----:B----4-:R-:W-:Y:S01]  /*0e40*/  NOP ;  /* 0x0000000000007918 */ /* 0x010fe20000000000 */
.L_x_14:
[----:B---3--:R-:W3:Y:S01]  /*0e50*/  S2UR UR7, SR_CgaCtaId ;  /* 0x00000000000779c3 */ /* 0x008ee20000008800 */
[----:B------:R-:W-:Y:S01]  /*0e60*/  VOTEU.ALL UP0, P1 ;  /* 0x0000000000ff7886 */ /* 0x000fe20000800000 */
[----:B--2---:R-:W-:Y:S01]  /*0e70*/  UMOV UR4, 0x20 ;  /* 0x0000002000047882 */ /* 0x004fe20000000000 */
[----:B------:R-:W-:Y:S01]  /*0e80*/  NOP ;  /* 0x0000000000007918 */ /* 0x000fe20000000000 */
[----:B-1----:R-:W-:Y:S01]  /*0e90*/  LOP3.LUT R3, R95, 0x1f, RZ, 0xc0, !PT ;  /* 0x0000001f5f037812 */ /* 0x002fe200078ec0ff */
[----:B------:R-:W-:Y:S01]  /*0ea0*/  UISETP.NE.AND UP4, UPT, UR13, URZ, UPT ;  /* 0x000000ff0d00728c */ /* 0x000fe2000bf85270 */
[----:B------:R-:W-:Y:S01]  /*0eb0*/  @!UP0 UMOV UR6, 0x400 ;  /* 0x0000040000068882 */ /* 0x000fe20000000000 */
[----:B------:R-:W-:-:S04]  /*0ec0*/  @!UP0 UIADD3 UR4, UPT, UPT, -UR4, 0x100000, URZ ;  /* 0x0010000004048890 */ /* 0x000fc8000fffe1ff */
[----:B------:R-:W-:Y:S02]  /*0ed0*/  @!UP0 USHF.L.U32 UR5, UR4, 0xb, URZ ;  /* 0x0000000b04058899 */ /* 0x000fe400080006ff */
[----:B------:R-:W-:Y:S02]  /*0ee0*/  @!UP0 USHF.L.U32 UR4, UR4, 0x1, URZ ;  /* 0x0000000104048899 */ /* 0x000fe400080006ff */
[----:B---3--:R-:W-:Y:S01]  /*0ef0*/  @!UP0 ULEA UR6, UR7, UR6, 0x18 ;  /* 0x0000000607068291 */ /* 0x008fe2000f8ec0ff */
[----:B------:R-:W1:Y:S01]  /*0f00*/  LDCU UR7, c[0x0][0x36c] ;  /* 0x00006d80ff0777ac */ /* 0x000e620008000800 */
[----:B------:R-:W-:Y:S01]  /*0f10*/  VOTEU.ALL UP0, P1 ;  /* 0x0000000000ff7886 */ /* 0x000fe20000800000 */
[----:B------:R-:W2:Y:S09]  /*0f20*/  FENCE.VIEW.ASYNC.S ;  /* 0x00000000000073c6 */ /* 0x000eb20000000000 */
[----:B--2---:R2:W3:Y:S01]  /*0f30*/  @!UP0 SYNCS.EXCH.64 URZ, [UR6+0x150], UR4 ;  /* 0x0001500406ff85b2 */ /* 0x0044e20008000100 */
[----:B-1----:R-:W-:-:S09]  /*0f40*/  UISETP.EQ.U32.AND UP5, UPT, UR7, 0x1, UPT ;  /* 0x000000010700788c */ /* 0x002fd2000bfa2070 */
[----:B--2---:R-:W-:Y:S05]  /*0f50*/  BRA.U !UP5, `(.L_x_15) ;  /* 0x000000010d087547 */ /* 0x004fea000b800000 */
[----:B---3--:R-:W-:Y:S01]  /*0f60*/  UCGABAR_ARV ;  /* 0x00000000000079c7 */ /* 0x008fe20008000000 */
[----:B------:R-:W-:Y:S05]  /*0f70*/  BRA `(.L_x_16) ;  /* 0x0000000000047947 */ /* 0x000fea0003800000 */
.L_x_15:
[----:B---3--:R-:W-:Y:S01]  /*0f80*/  NOP ;  /* 0x0000000000007918 */ /* 0x008fe20000000000 */
.L_x_16:
[----:B------:R-:W1:Y:S01]  /*0f90*/  S2UR UR19, SR_CTAID.X ;  /* 0x00000000001379c3 */ /* 0x000e620000002500 */
[----:B------:R-:W-:-:S05]  /*0fa0*/  CS2R.32 R83, SR_CgaSize ;  /* 0x0000000000537805 */ /* 0x000fca0000008a00 */
[----:B------:R-:W-:-:S05]  /*0fb0*/  IMAD R83, R83, -0xa0, RZ ;  /* 0xffffff6053537824 */ /* 0x000fca00078e02ff */
[----:B------:R-:W-:-:S14]  /*0fc0*/  R2UR UR5, R83 ;  /* 0x00000000530572ca */ /* 0x000fdc00000e0000 */
[----:B------:R-:W2:Y:S01]  /*0fd0*/  LDCU UR5, c[0x0][UR5+0x2b0] ;  /* 0x00005600050577ac */ /* 0x000ea20008000800 */
[----:B------:R-:W-:-:S05]  /*0fe0*/  CS2R.32 R83, SR_CgaSize ;  /* 0x0000000000537805 */ /* 0x000fca0000008a00 */
[----:B------:R-:W-:-:S05]  /*0ff0*/  IMAD R83, R83, -0xa0, RZ ;  /* 0xffffff6053537824 */ /* 0x000fca00078e02ff */
[----:B------:R-:W-:-:S14]  /*1000*/  R2UR UR4, R83 ;  /* 0x00000000530472ca */ /* 0x000fdc00000e0000 */
[----:B------:R-:W3:Y:S01]  /*1010*/  LDCU UR4, c[0x0][UR4+0x2b4] ;  /* 0x00005680040477ac */ /* 0x000ee20008000800 */
[----:B------:R-:W4:Y:S01]  /*1020*/  S2UR UR7, SR_CTAID.Y ;  /* 0x00000000000779c3 */ /* 0x000f220000002600 */
[----:B------:R-:W-:-:S05]  /*1030*/  CS2R.32 R83, SR_CgaSize ;  /* 0x0000000000537805 */ /* 0x000fca0000008a00 */
[----:B------:R-:W-:-:S05]  /*1040*/  IMAD R83, R83, -0xa0, RZ ;  /* 0xffffff6053537824 */ /* 0x000fca00078e02ff */
[----:B------:R-:W-:-:S14]  /*1050*/  R2UR UR8, R83 ;  /* 0x00000000530872ca */ /* 0x000fdc00000e0000 */
[----:B------:R-:W3:Y:S01]  /*1060*/  LDCU UR8, c[0x0][UR8+0x2a0] ;  /* 0x00005400080877ac */ /* 0x000ee20008000800 */
[----:B------:R-:W-:-:S05]  /*1070*/  CS2R.32 R83, SR_CgaSize ;  /* 0x0000000000537805 */ /* 0x000fca0000008a00 */
[----:B------:R-:W-:-:S05]  /*1080*/  IMAD R83, R83, -0xa0, RZ ;  /* 0xffffff6053537824 */ /* 0x000fca00078e02ff */
[----:B------:R-:W-:-:S14]  /*1090*/  R2UR UR9, R83 ;  /* 0x00000000530972ca */ /* 0x000fdc00000e0000 */
[----:B------:R-:W3:Y:S01]  /*10a0*/  LDCU UR9, c[0x0][UR9+0x2a4] ;  /* 0x00005480090977ac */ /* 0x000ee20008000800 */
[----:B------:R-:W3:Y:S01]  /*10b0*/  S2UR UR10, SR_CgaCtaId ;  /* 0x00000000000a79c3 */ /* 0x000ee20000008800 */
[----:B------:R-:W-:Y:S01]  /*10c0*/  UISETP.GT.U32.AND UP0, UPT, UR47, 0xffff, UPT ;  /* 0x0000ffff2f00788c */ /* 0x000fe2000bf04070 */
[----:B------:R-:W3:Y:S01]  /*10d0*/  LDCU UR18, c[0x0][0xb24] ;  /* 0x00016480ff1277ac */ /* 0x000ee20008000800 */
[----:B------:R-:W-:Y:S01]  /*10e0*/  UMOV UR27, 0x5 ;  /* 0x00000005001b7882 */ /* 0x000fe20000000000 */
[----:B-1----:R-:W-:-:S04]  /*10f0*/  I2FP.F32.U32 R2, UR19 ;  /* 0x0000001300027c45 */ /* 0x002fc80008201000 */
[----:B------:R-:W1:Y:S01]  /*1100*/  S2UR UR36, SR_CTAID.Z ;  /* 0x00000000002479c3 */ /* 0x000e620000002700 */
[----:B------:R-:W1:Y:S01]  /*1110*/  LDCU UR45, c[0x0][0xb24] ;  /* 0x00016480ff2d77ac */ /* 0x000e620008000800 */
[----:B--2---:R-:W-:Y:S01]  /*1120*/  FMUL R2, R2, UR5 ;  /* 0x0000000502027c20 */ /* 0x004fe20008400000 */
[----:B------:R-:W-:Y:S01]  /*1130*/  USEL UR5, UR47, 0xffff, !UP0 ;  /* 0x0000ffff2f057887 */ /* 0x000fe2000c000000 */
[----:B----4-:R-:W-:Y:S01]  /*1140*/  I2FP.F32.U32 R0, UR7 ;  /* 0x0000000700007c45 */ /* 0x010fe20008201000 */
[----:B------:R-:W2:Y:S03]  /*1150*/  LDCU UR26, c[0x0][0xb30] ;  /* 0x00016600ff1a77ac */ /* 0x000ea60008000800 */
[----:B------:R-:W4:Y:S01]  /*1160*/  F2I.U32.TRUNC.NTZ R2, R2 ;  /* 0x0000000200027305 */ /* 0x000f22000020f000 */
[----:B---3--:R-:W-:Y:S01]  /*1170*/  FMUL R0, R0, UR4 ;  /* 0x0000000400007c20 */ /* 0x008fe20008400000 */
[----:B------:R-:W-:-:S02]  /*1180*/  ULOP3.LUT UR24, UR5, 0xffff, URZ, 0xc0, !UPT ;  /* 0x0000ffff05187892 */ /* 0x000fc4000f8ec0ff */
[----:B------:R-:W-:Y:S02]  /*1190*/  USHF.L.U32 UR28, UR10, 0xa, URZ ;  /* 0x0000000a0a1c7899 */ /* 0x000fe400080006ff */
[----:B------:R-:W-:Y:S02]  /*11a0*/  UISETP.GE.AND UP2, UPT, UR18, 0x1, UPT ;  /* 0x000000011200788c */ /* 0x000fe4000bf46270 */
[----:B------:R-:W3:Y:S01]  /*11b0*/  F2I.U32.TRUNC.NTZ R0, R0 ;  /* 0x0000000000007305 */ /* 0x000ee2000020f000 */
[----:B------:R-:W-:Y:S01]  /*11c0*/  UMOV UR32, UR7 ;  /* 0x0000000700207c82 */ /* 0x000fe20008000000 */
[----:B------:R-:W-:Y:S01]  /*11d0*/  UMOV UR20, UR19 ;  /* 0x0000001300147c82 */ /* 0x000fe20008000000 */
[----:B----4-:R-:W-:Y:S02]  /*11e0*/  R2UR UR4, R2 ;  /* 0x00000000020472ca */ /* 0x010fe400000e0000 */
[----:B------:R-:W-:Y:S02]  /*11f0*/  PRMT R2, RZ, 0x7610, R2 ;  /* 0x00007610ff027816 */ /* 0x000fe40000000002 */
[----:B---3--:R-:W-:-:S02]  /*1200*/  R2UR UR6, R0 ;  /* 0x00000000000672ca */ /* 0x008fc400000e0000 */
[----:B------:R-:W-:-:S07]  /*1210*/  PRMT R0, RZ, 0x7610, R0 ;  /* 0x00007610ff007816 */ /* 0x000fce0000000000 */
[----:B------:R-:W-:-:S04]  /*1220*/  UIADD3 UR5, UPT, UPT, -UR4, URZ, URZ ;  /* 0x000000ff04057290 */ /* 0x000fc8000fffe1ff */
[----:B------:R-:W-:Y:S02]  /*1230*/  UIMAD UR5, UR8, UR5, UR19 ;  /* 0x00000005080572a4 */ /* 0x000fe4000f8e0213 */
[----:B------:R-:W-:-:S04]  /*1240*/  UIADD3 UR4, UPT, UPT, -UR6, URZ, URZ ;  /* 0x000000ff06047290 */ /* 0x000fc8000fffe1ff */
[----:B------:R-:W-:Y:S01]  /*1250*/  IMAD.U32 R83, RZ, RZ, UR5 ;  /* 0x00000005ff537e24 */ /* 0x000fe2000f8e00ff */
[----:B------:R-:W-:-:S06]  /*1260*/  UIMAD UR4, UR9, UR4, UR7 ;  /* 0x00000004090472a4 */ /* 0x000fcc000f8e0207 */
[----:B------:R-:W-:Y:S01]  /*1270*/  IMAD.U32 R82, RZ, RZ, UR4 ;  /* 0x00000004ff527e24 */ /* 0x000fe2000f8e00ff */
[----:B-12---:R-:W-:Y:S06]  /*1280*/  BRA.U UP4, `(.L_x_17) ;  /* 0x0000000104447547 */ /* 0x006fec000b800000 */
[----:B------:R-:W-:Y:S02]  /*1290*/  R2UR UR4, R83 ;  /* 0x00000000530472ca */ /* 0x000fe400000e0000 */
[----:B------:R-:W-:-:S11]  /*12a0*/  R2UR UR8, R82 ;  /* 0x00000000520872ca */ /* 0x000fd600000e0000 */
[----:B------:R-:W-:Y:S02]  /*12b0*/  UISETP.GT.U32.AND UP0, UPT, UR4, 0x1, UPT ;  /* 0x000000010400788c */ /* 0x000fe4000bf04070 */
[----:B------:R-:W-:Y:S02]  /*12c0*/  ULOP3.LUT UR4, UR4, 0xfffffffe, URZ, 0xc0, !UPT ;  /* 0xfffffffe04047892 */ /* 0x000fe4000f8ec0ff */
[----:B------:R-:W-:Y:S02]  /*12d0*/  UISETP.NE.AND UP1, UPT, UR8, URZ, UP0 ;  /* 0x000000ff0800728c */ /* 0x000fe40008725270 */
[----:B------:R-:W-:Y:S02]  /*12e0*/  UISETP.NE.AND UP0, UPT, UR8, 0x1, UP0 ;  /* 0x000000010800788c */ /* 0x000fe40008705270 */
[----:B------:R-:W-:Y:S02]  /*12f0*/  USEL UR7, URZ, 0x1, UP1 ;  /* 0x00000001ff077887 */ /* 0x000fe40008800000 */
[----:B------:R-:W-:-:S02]  /*1300*/  USEL UR6, URZ, 0x4, UP0 ;  /* 0x00000004ff067887 */ /* 0x000fc40008000000 */
[----:B------:R-:W-:Y:S02]  /*1310*/  USEL UR5, URZ, 0x2, UP1 ;  /* 0x00000002ff057887 */ /* 0x000fe40008800000 */
[----:B------:R-:W-:Y:S02]  /*1320*/  ULEA UR4, UR8, UR4, 0x1 ;  /* 0x0000000408047291 */ /* 0x000fe4000f8e08ff */
[----:B------:R-:W-:Y:S02]  /*1330*/  USEL UR8, URZ, 0x8, UP0 ;  /* 0x00000008ff087887 */ /* 0x000fe40008000000 */
[----:B------:R-:W-:-:S03]  /*1340*/  UIADD3 UR5, UPT, UPT, UR5, UR6, UR7 ;  /* 0x0000000605057290 */ /* 0x000fc6000fffe007 */
[----:B------:R-:W-:Y:S01]  /*1350*/  UMOV UR6, 0x3 ;  /* 0x0000000300067882 */ /* 0x000fe20000000000 */
[----:B------:R-:W-:Y:S02]  /*1360*/  UIADD3 UR5, UPT, UPT, UR5, UR8, URZ ;  /* 0x0000000805057290 */ /* 0x000fe4000fffe0ff */
[----:B------:R-:W-:-:S04]  /*1370*/  USHF.L.U32 UR4, UR6, UR4, URZ ;  /* 0x0000000406047299 */ /* 0x000fc800080006ff */
[----:B------:R-:W-:Y:S02]  /*1380*/  IMAD.U32 R2, RZ, RZ, UR5 ;  /* 0x00000005ff027e24 */ /* 0x000fe4000f8e00ff */
[----:B------:R-:W-:Y:S02]  /*1390*/  IMAD.U32 R0, RZ, RZ, UR4 ;  /* 0x00000004ff007e24 */ /* 0x000fe4000f8e00ff */
.L_x_17:
[----:B------:R-:W-:Y:S05]  /*13a0*/  BRA.U !UP2, `(.L_x_18) ;  /* 0x000000010ad07547 */ /* 0x000fea000b800000 */
[----:B------:R-:W1:Y:S01]  /*13b0*/  LDCU.128 UR20, c[0x0][0xb10] ;  /* 0x00016200ff1477ac */ /* 0x000e620008000c00 */
[----:B------:R-:W2:Y:S01]  /*13c0*/  LDCU UR12, c[0x0][0x370] ;  /* 0x00006e00ff0c77ac */ /* 0x000ea20008000800 */
[----:B------:R-:W3:Y:S01]  /*13d0*/  LDCU UR5, c[0x0][0x374] ;  /* 0x00006e80ff0577ac */ /* 0x000ee20008000800 */
[----:B------:R-:W4:Y:S01]  /*13e0*/  LDCU UR25, c[0x0][0xb0c] ;  /* 0x00016180ff1977ac */ /* 0x000f220008000800 */
[----:B------:R-:W4:Y:S01]  /*13f0*/  LDCU UR4, c[0x0][0xb20] ;  /* 0x00016400ff0477ac */ /* 0x000f220008000800 */
[----:B------:R-:W4:Y:S01]  /*1400*/  LDCU.64 UR16, c[0x0][0xb28] ;  /* 0x00016500ff1077ac */ /* 0x000f220008000a00 */
[----:B-1----:R-:W-:Y:S02]  /*1410*/  UISETP.NE.AND UP0, UPT, UR22, 0x1, UPT ;  /* 0x000000011600788c */ /* 0x002fe4000bf05270 */
[----:B---3--:R-:W-:Y:S02]  /*1420*/  UIMAD.WIDE.U32 UR6, UR5, UR23, URZ ;  /* 0x00000017050672a5 */ /* 0x008fe4000f8e00ff */
[----:B--2---:R-:W-:-:S02]  /*1430*/  UIMAD.WIDE.U32 UR8, UR12, UR20, URZ ;  /* 0x000000140c0872a5 */ /* 0x004fc4000f8e00ff */
[----:B----4-:R-:W-:Y:S02]  /*1440*/  UISETP.NE.AND UP1, UPT, UR25, 0x1, UPT ;  /* 0x000000011900788c */ /* 0x010fe4000bf25270 */
[----:B------:R-:W-:Y:S01]  /*1450*/  UISETP.NE.AND UP2, UPT, UR18, 0x1, UPT ;  /* 0x000000011200788c */ /* 0x000fe2000bf45270 */
[----:B------:R-:W-:Y:S02]  /*1460*/  UMOV UR6, UR7 ;  /* 0x0000000700067c82 */ /* 0x000fe40008000000 */
[----:B------:R-:W-:Y:S01]  /*1470*/  UMOV UR8, UR9 ;  /* 0x0000000900087c82 */ /* 0x000fe20008000000 */
[----:B------:R-:W-:Y:S02]  /*1480*/  @UP0 USHF.R.U32.HI UR5, URZ, UR4, UR6 ;  /* 0x00000004ff050299 */ /* 0x000fe40008011606 */
[----:B------:R-:W-:Y:S02]  /*1490*/  UIMAD.WIDE.U32 UR14, UR32, UR23, URZ ;  /* 0x00000017200e72a5 */ /* 0x000fe4000f8e00ff */
[----:B------:R-:W-:-:S02]  /*14a0*/  UIMAD.WIDE.U32 UR6, UR5, UR16, URZ ;  /* 0x00000010050672a5 */ /* 0x000fc4000f8e00ff */
[----:B------:R-:W-:Y:S02]  /*14b0*/  @UP1 USHF.R.U32.HI UR12, URZ, UR21, UR8 ;  /* 0x00000015ff0c1299 */ /* 0x000fe40008011608 */
[----:B------:R-:W-:Y:S02]  /*14c0*/  UIMAD.WIDE.U32 UR10, UR19, UR20, URZ ;  /* 0x00000014130a72a5 */ /* 0x000fe4000f8e00ff */
[----:B------:R-:W-:Y:S01]  /*14d0*/  UIMAD.WIDE.U32 UR8, UR12, UR16, URZ ;  /* 0x000000100c0872a5 */ /* 0x000fe2000f8e00ff */
[----:B------:R-:W-:Y:S01]  /*14e0*/  UMOV UR14, UR15 ;  /* 0x0000000f000e7c82 */ /* 0x000fe20008000000 */
[----:B------:R-:W-:Y:S01]  /*14f0*/  UMOV UR6, UR7 ;  /* 0x0000000700067c82 */ /* 0x000fe20008000000 */
[----:B------:R-:W-:Y:S02]  /*1500*/  USHF.R.U32.HI UR14, URZ, UR4, UR14 ;  /* 0x00000004ff0e7299 */ /* 0x000fe4000801160e */
[----:B------:R-:W-:Y:S01]  /*1510*/  @UP2 USHF.R.U32.HI UR5, URZ, UR17, UR6 ;  /* 0x00000011ff052299 */ /* 0x000fe20008011606 */
[----:B------:R-:W-:-:S02]  /*1520*/  UMOV UR10, UR11 ;  /* 0x0000000b000a7c82 */ /* 0x000fc40008000000 */
[----:B------:R-:W-:Y:S01]  /*1530*/  UMOV UR6, UR9 ;  /* 0x0000000900067c82 */ /* 0x000fe20008000000 */
[----:B------:R-:W-:Y:S02]  /*1540*/  USHF.R.U32.HI UR10, URZ, UR21, UR10 ;  /* 0x00000015ff0a7299 */ /* 0x000fe4000801160a */
[----:B------:R-:W-:Y:S02]  /*1550*/  @UP2 USHF.R.U32.HI UR12, URZ, UR17, UR6 ;  /* 0x00000011ff0c2299 */ /* 0x000fe40008011606 */
[----:B------:R-:W-:Y:S02]  /*1560*/  USEL UR4, UR32, UR14, !UP0 ;  /* 0x0000000e20047287 */ /* 0x000fe4000c000000 */
[----:B------:R-:W-:Y:S02]  /*1570*/  UIMAD UR6, UR5, UR18, URZ ;  /* 0x00000012050672a4 */ /* 0x000fe4000f8e02ff */
[----:B------:R-:W-:Y:S02]  /*1580*/  USEL UR5, UR19, UR10, !UP1 ;  /* 0x0000000a13057287 */ /* 0x000fe4000c800000 */
[----:B------:R-:W-:-:S02]  /*1590*/  UIMAD UR8, UR12, UR18, URZ ;  /* 0x000000120c0872a4 */ /* 0x000fc4000f8e02ff */
[----:B------:R-:W-:Y:S02]  /*15a0*/  UISETP.GE.AND UP0, UPT, UR4, UR6, UPT ;  /* 0x000000060400728c */ /* 0x000fe4000bf06270 */
[----:B------:R-:W-:Y:S02]  /*15b0*/  UIMAD.WIDE.U32 UR6, UR4, UR16, URZ ;  /* 0x00000010040672a5 */ /* 0x000fe4000f8e00ff */
[----:B------:R-:W-:Y:S02]  /*15c0*/  UISETP.GE.OR UP0, UPT, UR5, UR8, UP0 ;  /* 0x000000080500728c */ /* 0x000fe40008706670 */
[----:B------:R-:W-:Y:S02]  /*15d0*/  UIMAD.WIDE.U32 UR8, UR5, UR16, URZ ;  /* 0x00000010050872a5 */ /* 0x000fe4000f8e00ff */
[----:B------:R-:W-:Y:S02]  /*15e0*/  USHF.R.U32.HI UR7, URZ, UR17, UR7 ;  /* 0x00000011ff077299 */ /* 0x000fe40008011607 */
[----:B------:R-:W-:-:S02]  /*15f0*/  UIADD3 UR10, UPT, UPT, -UR4, URZ, URZ ;  /* 0x000000ff040a7290 */ /* 0x000fc4000fffe1ff */
[----:B------:R-:W-:Y:S02]  /*1600*/  USEL UR7, UR4, UR7, !UP2 ;  /* 0x0000000704077287 */ /* 0x000fe4000d000000 */
[----:B------:R-:W-:Y:S01]  /*1610*/  UIADD3 UR20, UPT, UPT, -UR5, URZ, URZ ;  /* 0x000000ff05147290 */ /* 0x000fe2000fffe1ff */
[----:B------:R-:W-:Y:S01]  /*1620*/  @!UP0 UMOV UR6, UR9 ;  /* 0x0000000900068c82 */ /* 0x000fe20008000000 */
[----:B------:R-:W-:Y:S02]  /*1630*/  UIADD3 UR8, UPT, UPT, -UR7, URZ, URZ ;  /* 0x000000ff07087290 */ /* 0x000fe4000fffe1ff */
[----:B------:R-:W-:Y:S02]  /*1640*/  @!UP0 USHF.R.U32.HI UR6, URZ, UR17, UR6 ;  /* 0x00000011ff068299 */ /* 0x000fe40008011606 */
[----:B------:R-:W-:Y:S02]  /*1650*/  UIMAD UR8, UR18, UR8, UR4 ;  /* 0x00000008120872a4 */ /* 0x000fe4000f8e0204 */
[----:B------:R-:W-:-:S02]  /*1660*/  @!UP0 USEL UR6, UR5, UR6, !UP2 ;  /* 0x0000000605068287 */ /* 0x000fc4000d000000 */
[----:B------:R-:W-:Y:S02]  /*1670*/  UIMAD UR32, UR22, UR10, UR32 ;  /* 0x0000000a162072a4 */ /* 0x000fe4000f8e0220 */
[----:B------:R-:W-:Y:S02]  /*1680*/  @!UP0 UIADD3 UR7, UPT, UPT, UR7, -UR6, URZ ;  /* 0x8000000607078290 */ /* 0x000fe4000fffe0ff */
[----:B------:R-:W-:Y:S02]  /*1690*/  @!UP0 UIMAD UR6, UR8, UR12, UR6 ;  /* 0x0000000c080682a4 */ /* 0x000fe4000f8e0206 */
[----:B------:R-:W-:Y:S02]  /*16a0*/  @!UP0 UIMAD UR4, UR7, UR18, UR5 ;  /* 0x00000012070482a4 */ /* 0x000fe4000f8e0205 */
[----:B------:R-:W-:Y:S02]  /*16b0*/  UIMAD UR20, UR25, UR20, UR19 ;  /* 0x00000014191472a4 */ /* 0x000fe4000f8e0213 */
[----:B------:R-:W-:Y:S01]  /*16c0*/  UIMAD UR32, UR4, UR22, UR32 ;  /* 0x00000016042072a4 */ /* 0x000fe2000f8e0220 */
[----:B------:R-:W-:-:S02]  /*16d0*/  @!UP0 UMOV UR5, UR6 ;  /* 0x0000000600058c82 */ /* 0x000fc40008000000 */
[----:B------:R-:W-:-:S12]  /*16e0*/  UIMAD UR20, UR5, UR25, UR20 ;  /* 0x00000019051472a4 */ /* 0x000fd8000f8e0214 */
.L_x_18:
[----:B------:R-:W-:Y:S02]  /*16f0*/  UISETP.NE.AND UP1, UPT, UR26, 0x1, UPT ;  /* 0x000000011a00788c */ /* 0x000fe4000bf25270 */
[----:B------:R-:W-:Y:S02]  /*1700*/  UISETP.NE.AND UP0, UPT, UR13, 0x2, UPT ;  /* 0x000000020d00788c */ /* 0x000fe4000bf05270 */
[----:B------:R-:W-:Y:S02]  /*1710*/  ULOP3.LUT UR28, UR28, 0x800, URZ, 0xc0, !UPT ;  /* 0x000008001c1c7892 */ /* 0x000fe4000f8ec0ff */
[----:B------:R-:W-:-:S03]  /*1720*/  USHF.L.U32 UR24, UR27, UR24, URZ ;  /* 0x000000181b187299 */ /* 0x000fc600080006ff */
[----:B------:R-:W-:Y:S09]  /*1730*/  BRA.U UP1, `(.L_x_19) ;  /* 0x0000000101447547 */ /* 0x000ff2000b800000 */
[----:B------:R-:W1:Y:S01]  /*1740*/  LDCU.128 UR8, c[0x0][0xb10] ;  /* 0x00016200ff0877ac */ /* 0x000e620008000c00 */
[----:B------:R-:W2:Y:S01]  /*1750*/  LDCU UR12, c[0x0][0xb0c] ;  /* 0x00016180ff0c77ac */ /* 0x000ea20008000800 */
[----:B------:R-:W3:Y:S01]  /*1760*/  LDCU UR14, c[0x0][0xb20] ;  /* 0x00016400ff0e77ac */ /* 0x000ee20008000800 */
[----:B-1----:R-:W-:Y:S02]  /*1770*/  UIMAD.WIDE.U32 UR6, UR20, UR8, URZ ;  /* 0x00000008140672a5 */ /* 0x002fe4000f8e00ff */
[----:B------:R-:W-:Y:S02]  /*1780*/  UIMAD.WIDE.U32 UR4, UR32, UR11, URZ ;  /* 0x0000000b200472a5 */ /* 0x000fe4000f8e00ff */
[----:B--2---:R-:W-:Y:S02]  /*1790*/  UISETP.NE.AND UP2, UPT, UR12, 0x1, UPT ;  /* 0x000000010c00788c */ /* 0x004fe4000bf45270 */
[----:B------:R-:W-:Y:S01]  /*17a0*/  UISETP.NE.AND UP1, UPT, UR10, 0x1, UPT ;  /* 0x000000010a00788c */ /* 0x000fe2000bf25270 */
[----:B------:R-:W-:-:S02]  /*17b0*/  UMOV UR6, UR7 ;  /* 0x0000000700067c82 */ /* 0x000fc40008000000 */
[----:B------:R-:W-:Y:S01]  /*17c0*/  UMOV UR4, UR5 ;  /* 0x0000000500047c82 */ /* 0x000fe20008000000 */
[----:B------:R-:W-:Y:S02]  /*17d0*/  USHF.R.U32.HI UR6, URZ, UR9, UR6 ;  /* 0x00000009ff067299 */ /* 0x000fe40008011606 */
[----:B---3--:R-:W-:Y:S02]  /*17e0*/  USHF.R.U32.HI UR4, URZ, UR14, UR4 ;  /* 0x0000000eff047299 */ /* 0x008fe40008011604 */
[----:B------:R-:W-:Y:S02]  /*17f0*/  USEL UR5, UR20, UR6, !UP2 ;  /* 0x0000000614057287 */ /* 0x000fe4000d000000 */
[----:B------:R-:W-:-:S04]  /*1800*/  USEL UR4, UR32, UR4, !UP1 ;  /* 0x0000000420047287 */ /* 0x000fc8000c800000 */
[----:B------:R-:W-:Y:S02]  /*1810*/  UIADD3 UR6, UPT, UPT, -UR4, UR5, URZ ;  /* 0x0000000504067290 */ /* 0x000fe4000fffe1ff */
[----:B------:R-:W-:Y:S02]  /*1820*/  UIADD3 UR4, UPT, UPT, UR4, -UR5, URZ ;  /* 0x8000000504047290 */ /* 0x000fe4000fffe0ff */
[----:B------:R-:W-:Y:S02]  /*1830*/  UIMAD UR32, UR6, UR10, UR32 ;  /* 0x0000000a062072a4 */ /* 0x000fe4000f8e0220 */
[----:B------:R-:W-:-:S12]  /*1840*/  UIMAD UR20, UR4, UR12, UR20 ;  /* 0x0000000c041472a4 */ /* 0x000fd8000f8e0214 */
.L_x_19:
[----:B------:R-:W-:Y:S05]  /*1850*/  BRA.U !UP5, `(.L_x_20) ;  /* 0x000000010d0c7547 */ /* 0x000fea000b800000 */
[----:B------:R-:W-:Y:S01]  /*1860*/  UCGABAR_WAIT ;  /* 0x0000000000007dc7 */ /* 0x000fe20008000000 */
[----:B------:R-:W-:Y:S01]  /*1870*/  CCTL.IVALL ;  /* 0x00000000ff00798f */ /* 0x000fe20002000000 */
[----:B------:R-:W-:Y:S05]  /*1880*/  BRA `(.L_x_21) ;  /* 0x0000000000047947 */ /* 0x000fea0003800000 */
.L_x_20:
[----:B------:R-:W-:Y:S06]  /*1890*/  BAR.SYNC.DEFER_BLOCKING 0x0 ;  /* 0x0000000000007b1d */ /* 0x000fec0000010000 */
.L_x_21:
[----:B------:R-:W-:Y:S05]  /*18a0*/  BRA.U UP0, `(.L_x_22) ;  /* 0x0000001500807547 */ /* 0x000fea000b800000 */
[----:B------:R-:W1:Y:S01]  /*18b0*/  LDCU UR6, c[0x0][0x38c] ;  /* 0x00007180ff0677ac */ /* 0x000e620008000800 */
[----:B------:R-:W2:Y:S01]  /*18c0*/  S2UR UR9, SR_CgaCtaId ;  /* 0x00000000000979c3 */ /* 0x000ea20000008800 */
[----:B------:R-:W-:Y:S01]  /*18d0*/  PLOP3.LUT P1, PT, PT, PT, UP3, 0x80, 0x8 ;  /* 0x000000000008781c */ /* 0x000fe20003f2f038 */
[----:B------:R-:W-:Y:S01]  /*18e0*/  IMAD.MOV.U32 R12, RZ, RZ, 0x1 ;  /* 0x00000001ff0c7424 */ /* 0x000fe200078e00ff */
[----:B------:R-:W-:Y:S01]  /*18f0*/  UMOV UR8, 0x400 ;  /* 0x0000040000087882 */ /* 0x000fe20000000000 */
[----:B------:R-:W-:Y:S01]  /*1900*/  UISETP.NE.AND UP1, UPT, UR13, URZ, UPT ;  /* 0x000000ff0d00728c */ /* 0x000fe2000bf25270 */
[----:B------:R-:W-:Y:S01]  /*1910*/  ISETP.NE.AND P2, PT, R3, RZ, P3 ;  /* 0x000000ff0300720c */ /* 0x000fe20001f45270 */
[----:B------:R-:W-:Y:S01]  /*1920*/  USHF.L.U32 UR7, UR19, 0x6, URZ ;  /* 0x0000000613077899 */ /* 0x000fe200080006ff */
[----:B------:R-:W-:Y:S01]  /*1930*/  PLOP3.LUT P1, PT, P1, PT, PT, 0x8, 0x80 ;  /* 0x000000000080781c */ /* 0x000fe20000f2e170 */
[----:B------:R-:W-:Y:S01]  /*1940*/  USHF.L.U32 UR46, UR19, 0x7, URZ ;  /* 0x00000007132e7899 */ /* 0x000fe200080006ff */
[----:B------:R-:W-:Y:S01]  /*1950*/  CS2R R10, SRZ ;  /* 0x00000000000a7805 */ /* 0x000fe2000001ff00 */
[----:B------:R-:W-:Y:S01]  /*1960*/  IMAD.MOV.U32 R9, RZ, RZ, RZ ;  /* 0x000000ffff097224 */ /* 0x000fe200078e00ff */
[----:B------:R-:W3:Y:S01]  /*1970*/  LDCU UR39, c[0x0][0x370] ;  /* 0x00006e00ff2777ac */ /* 0x000ee20008000800 */
[----:B------:R-:W-:Y:S01]  /*1980*/  IMAD.MOV.U32 R8, RZ, RZ, 0x1 ;  /* 0x00000001ff087424 */ /* 0x000fe200078e00ff */
[----:B------:R-:W4:Y:S01]  /*1990*/  LDCU.64 UR26, c[0x0][0x348] ;  /* 0x00006900ff1a77ac */ /* 0x000f220008000a00 */
[----:B-1----:R-:W-:-:S02]  /*19a0*/  UIADD3 UR5, UPT, UPT, UR6, 0x3f, URZ ;  /* 0x0000003f06057890 */ /* 0x002fc4000fffe0ff */
[----:B------:R-:W-:Y:S02]  /*19b0*/  UIADD3 UR47, UPT, UPT, UR6, 0x7e, URZ ;  /* 0x0000007e062f7890 */ /* 0x000fe4000fffe0ff */
[----:B------:R-:W-:Y:S02]  /*19c0*/  USHF.R.S32.HI UR4, URZ, 0x1f, UR5 ;  /* 0x0000001fff047899 */ /* 0x000fe40008011405 */
[----:B--2---:R-:W-:Y:S02]  /*19d0*/  ULEA UR13, UR9, UR8, 0x18 ;  /* 0x00000008090d7291 */ /* 0x004fe4000f8ec0ff */
[----:B------:R-:W-:Y:S02]  /*19e0*/  ULEA.HI UR4, UR4, UR5, URZ, 0x6 ;  /* 0x0000000504047291 */ /* 0x000fe4000f8f30ff */
[----:B------:R-:W-:Y:S02]  /*19f0*/  ULOP3.LUT UR5, UR7, 0x40, URZ, 0xc0, !UPT ;  /* 0x0000004007057892 */ /* 0x000fe4000f8ec0ff */
[----:B------:R-:W-:-:S02]  /*1a00*/  USHF.R.S32.HI UR41, URZ, 0x6, UR4 ;  /* 0x00000006ff297899 */ /* 0x000fc40008011404 */
[----:B------:R-:W-:Y:S02]  /*1a10*/  UIADD3 UR4, UPT, UPT, UR6, -0x1, URZ ;  /* 0xffffffff06047890 */ /* 0x000fe4000fffe0ff */
[----:B------:R-:W-:Y:S02]  /*1a20*/  UISETP.LT.U32.AND UP0, UPT, UR41, 0x8, UPT ;  /* 0x000000082900788c */ /* 0x000fe4000bf01070 */
[----:B------:R-:W-:Y:S02]  /*1a30*/  UISETP.GE.U32.AND UP2, UPT, UR4, -0x7f, UPT ;  /* 0xffffff810400788c */ /* 0x000fe4000bf46070 */
[----:B------:R-:W-:Y:S02]  /*1a40*/  USEL UR40, UR41, 0x8, UP0 ;  /* 0x0000000829287887 */ /* 0x000fe40008000000 */
[----:B------:R-:W-:Y:S02]  /*1a50*/  ULEA UR30, UR28, UR13, 0x1 ;  /* 0x0000000d1c1e7291 */ /* 0x000fe4000f8e08ff */
[----:B------:R-:W-:Y:S01]  /*1a60*/  UIADD3 UR4, UPT, UPT, UR40, -0x1, URZ ;  /* 0xffffffff28047890 */ /* 0x000fe2000fffe0ff */
[----:B------:R-:W1:Y:S04]  /*1a70*/  LDCU UR38, c[0x0][0x374] ;  /* 0x00006e80ff2677ac */ /* 0x000e680008000800 */
[----:B------:R-:W-:-:S02]  /*1a80*/  @UP2 UIADD3 UR4, UPT, UPT, UR40, URZ, URZ ;  /* 0x000000ff28042290 */ /* 0x000fc4000fffe0ff */
[----:B------:R-:W-:Y:S02]  /*1a90*/  ULOP3.LUT UR46, UR46, 0x80, URZ, 0xc0, !UPT ;  /* 0x000000802e2e7892 */ /* 0x000fe4000f8ec0ff */
[----:B------:R-:W-:Y:S02]  /*1aa0*/  USEL UR21, UR53, 0x2, UP1 ;  /* 0x0000000235157887 */ /* 0x000fe40008800000 */
[----:B------:R-:W-:Y:S02]  /*1ab0*/  ULEA.HI UR44, UR28, UR5, URZ, 0x1a ;  /* 0x000000051c2c7291 */ /* 0x000fe4000f8fd0ff */
[----:B------:R-:W-:Y:S02]  /*1ac0*/  UIADD3 UR30, UPT, UPT, UR30, 0x8400, URZ ;  /* 0x000084001e1e7890 */ /* 0x000fe4000fffe0ff */
[----:B------:R-:W-:Y:S02]  /*1ad0*/  UIADD3 UR43, UPT, UPT, UR41, -UR40, URZ ;  /* 0x80000028292b7290 */ /* 0x000fe4000fffe0ff */
[----:B------:R-:W-:-:S02]  /*1ae0*/  UIADD3 UR29, UPT, UPT, UR4, 0x1, URZ ;  /* 0x00000001041d7890 */ /* 0x000fc4000fffe0ff */
[----:B------:R-:W-:Y:S01]  /*1af0*/  UIADD3 UR42, UPT, UPT, -UR4, URZ, URZ ;  /* 0x000000ff042a7290 */ /* 0x000fe2000fffe1ff */
[----:B-1-34-:R-:W-:-:S11]  /*1b00*/  UMOV UR6, URZ ;  /* 0x000000ff00067c82 */ /* 0x01afd60008000000 */
.L_x_42:
[----:B-1----:R-:W1:Y:S02]  /*1b10*/  S2UR UR4, SR_CgaCtaId ;  /* 0x00000000000479c3 */ /* 0x002e640000008800 */
[----:B-1----:R-:W-:-:S09]  /*1b20*/  UISETP.NE.AND UP0, UPT, UR4, URZ, UPT ;  /* 0x000000ff0400728c */ /* 0x002fd2000bf05270 */
[----:B------:R-:W-:Y:S05]  /*1b30*/  BRA.U UP0, `(.L_x_23) ;  /* 0x0000000100287547 */ /* 0x000fea000b800000 */
[----:B------:R-:W-:Y:S02]  /*1b40*/  LEA R0, R9, UR13, 0x3 ;  /* 0x0000000d09007c11 */ /* 0x000fe4000f8e18ff */
[----:B------:R-:W-:-:S04]  /*1b50*/  SHF.L.U32 R3, R8, 0x1f, RZ ;  /* 0x0000001f08037819 */ /* 0x000fc800000006ff */
[----:B------:R-:W1:Y:S02]  /*1b60*/  SYNCS.PHASECHK.TRANS64.TRYWAIT P0, [R0+URZ+0x140], R3 ;  /* 0x00014003000075a7 */ /* 0x000e6400080011ff */
[----:B-1----:R-:W-:Y:S05]  /*1b70*/  @!P0 BRA `(.L_x_24) ;  /* 0x0000008400608947 */ /* 0x002fea0003800000 */
.L_x_153:
[----:B------:R2:W-:Y:S01]  /*1b80*/  SYNCS.ARRIVE.TRANS64.A1T0 RZ, [R0+URZ+0x130], RZ ;  /* 0x000130ff00ff79a7 */ /* 0x0005e200081000ff */
[----:B------:R-:W-:-:S05]  /*1b90*/  VIADD R9, R9, 0x1 ;  /* 0x0000000109097836 */ /* 0x000fca0000000000 */
[----:B------:R-:W-:-:S04]  /*1ba0*/  ISETP.NE.AND P0, PT, R9, 0x2, PT ;  /* 0x000000020900780c */ /* 0x000fc80003f05270 */
[----:B-1----:R-:W-:Y:S02]  /*1bb0*/  SEL R3, RZ, 0x1, P0 ;  /* 0x00000001ff037807 */ /* 0x002fe40000000000 */
[----:B------:R-:W-:Y:S02]  /*1bc0*/  SEL R9, R9, RZ, P0 ;  /* 0x000000ff09097207 */ /* 0x000fe40000000000 */
[----:B------:R-:W-:-:S07]  /*1bd0*/  LOP3.LUT R8, R8, R3, RZ, 0x3c, !PT ;  /* 0x0000000308087212 */ /* 0x000fce00078e3cff */
.L_x_23:
[----:B------:R-:W-:Y:S01]  /*1be0*/  ULEA UR4, UR6, UR13, 0x3 ;  /* 0x0000000d06047291 */ /* 0x000fe2000f8e18ff */
[----:B--2---:R-:W-:Y:S01]  /*1bf0*/  SHF.L.U32 R0, R12, 0x1f, RZ ;  /* 0x0000001f0c007819 */ /* 0x004fe200000006ff */
[----:B------:R-:W-:Y:S02]  /*1c00*/  UISETP.GE.U32.AND UP0, UPT, UR47, 0x7f, UPT ;  /* 0x0000007f2f00788c */ /* 0x000fe4000bf06070 */
[----:B------:R-:W-:Y:S01]  /*1c10*/  ULEA UR11, UR32, UR46, 0x8 ;  /* 0x0000002e200b7291 */ /* 0x000fe2000f8e40ff */
[----:B------:R-:W-:-:S04]  /*1c20*/  UMOV UR7, URZ ;  /* 0x000000ff00077c82 */ /* 0x000fc80008000000 */
[----:B------:R1:W2:Y:S01]  /*1c30*/  SYNCS.PHASECHK.TRANS64.TRYWAIT P0, [UR4+0x40], R0 ;  /* 0x00004000ff0075a7 */ /* 0x0002a20008001104 */
[----:B------:R-:W-:-:S04]  /*1c40*/  ULEA.HI UR4, UR20, UR20, URZ, 0x1 ;  /* 0x0000001414047291 */ /* 0x000fc8000f8f08ff */
[----:B------:R-:W-:-:S04]  /*1c50*/  USHF.L.U32 UR4, UR4, 0x6, URZ ;  /* 0x0000000604047899 */ /* 0x000fc800080006ff */
[----:B------:R-:W-:-:S04]  /*1c60*/  ULOP3.LUT UR35, UR4, 0xffffff80, URZ, 0xc0, !UPT ;  /* 0xffffff8004237892 */ /* 0x000fc8000f8ec0ff */
[----:B------:R-:W-:Y:S01]  /*1c70*/  UIADD3 UR35, UPT, UPT, UR44, UR35, URZ ;  /* 0x000000232c237290 */ /* 0x000fe2000fffe0ff */
[----:B------:R-:W-:Y:S11]  /*1c80*/  BRA.U !UP0, `(.L_x_25) ;  /* 0x0000000108c87547 */ /* 0x000ff6000b800000 */
[----:B------:R-:W-:Y:S01]  /*1c90*/  UMOV UR16, UR42 ;  /* 0x0000002a00107c82 */ /* 0x000fe20008000000 */
[----:B------:R-:W-:Y:S01]  /*1ca0*/  UMOV UR4, UR6 ;  /* 0x0000000600047c82 */ /* 0x000fe20008000000 */
[----:B------:R-:W-:-:S05]  /*1cb0*/  UMOV UR34, URZ ;  /* 0x000000ff00227c82 */ /* 0x000fca0008000000 */
.L_x_31:
[----:B------:R-:W-:Y:S01]  /*1cc0*/  ULEA UR33, UR4, UR13, 0x3 ;  /* 0x0000000d04217291 */ /* 0x000fe2000f8e18ff */
[----:B------:R-:W-:Y:S01]  /*1cd0*/  @P3 MOV R2, 0xc000 ;  /* 0x0000c00000023802 */ /* 0x000fe20000000f00 */
[----:B--234-:R-:W-:Y:S10]  /*1ce0*/  @P0 BRA `(.L_x_26) ;  /* 0x00000000000c0947 */ /* 0x01cff40003800000 */
[----:B------:R-:W-:-:S04]  /*1cf0*/  SHF.L.U32 R3, R12, 0x1f, RZ ;  /* 0x0000001f0c037819 */ /* 0x000fc800000006ff */
[----:B------:R-:W2:Y:S02]  /*1d00*/  SYNCS.PHASECHK.TRANS64.TRYWAIT P0, [UR33+0x40], R3 ;  /* 0x00004003ff0075a7 */ /* 0x000ea40008001121 */
[----:B--2---:R-:W-:Y:S05]  /*1d10*/  @!P0 BRA `(.L_x_27) ;  /* 0x00000084000c8947 */ /* 0x004fea0003800000 */
.L_x_26:
[----:B------:R2:W-:Y:S01]  /*1d20*/  @P3 SYNCS.ARRIVE.TRANS64 RZ, [UR33], R2 ;  /* 0x00000002ffff39a7 */ /* 0x0005e20008000021 */
[----:B------:R-:W-:Y:S02]  /*1d30*/  ULOP3.LUT UR5, UR21, 0x2, URZ, 0xfc, !UPT ;  /* 0x0000000215057892 */ /* 0x000fe4000f8efcff */
[----:B------:R-:W-:Y:S02]  /*1d40*/  UIADD3 UR16, UPT, UPT, UR16, 0x1, URZ ;  /* 0x0000000110107890 */ /* 0x000fe4000fffe0ff */
[----:B------:R-:W-:Y:S02]  /*1d50*/  UISETP.NE.AND UP0, UPT, UR5, 0x2, UPT ;  /* 0x000000020500788c */ /* 0x000fe4000bf05270 */
[----:B------:R-:W-:-:S07]  /*1d60*/  UISETP.NE.AND UP2, UPT, UR16, 0x1, UPT ;  /* 0x000000011000788c */ /* 0x000fce000bf45270 */
[----:B------:R-:W-:Y:S05]  /*1d70*/  BRA.U UP0, `(.L_x_28) ;  /* 0x0000000100047547 */ /* 0x000fea000b800000 */
[----:B------:R-:W-:Y:S05]  /*1d80*/  BPT.TRAP 0x1 ;  /* 0x000000040000795c */ /* 0x000fea0000300000 */
.L_x_28:
[----:B------:R-:W-:Y:S04]  /*1d90*/  BSSY.RECONVERGENT B0, `(.L_x_29) ;  /* 0x0000003000007945 */ /* 0x000fe80003800200 */
[----:B------:R-:W-:Y:S05]  /*1da0*/  @!P2 BRA `(.L_x_30) ;  /* 0x000000000004a947 */ /* 0x000fea0003800000 */
[----:B------:R-:W-:Y:S05]  /*1db0*/  BPT.TRAP 0x1 ;  /* 0x000000040000795c */ /* 0x000fea0000300000 */
.L_x_30:
[----:B------:R-:W-:Y:S05]  /*1dc0*/  BSYNC.RECONVERGENT B0 ;  /* 0x0000000000007941 */ /* 0x000fea0003800200 */
.L_x_29:
[----:B------:R-:W-:Y:S02]  /*1dd0*/  UIADD3 UR5, UPT, UPT, UR4, 0x1, URZ ;  /* 0x0000000104057890 */ /* 0x000fe4000fffe0ff */
[----:B------:R-:W-:Y:S02]  /*1de0*/  ULEA UR32, UR4, UR28, 0xc ;  /* 0x0000001c04207291 */ /* 0x000fe4000f8e60ff */
[----:B------:R-:W-:Y:S02]  /*1df0*/  UISETP.NE.AND UP0, UPT, UR5, 0x8, UPT ;  /* 0x000000080500788c */ /* 0x000fe4000bf05270 */
[----:B------:R-:W-:Y:S02]  /*1e00*/  UIADD3 UR14, UP1, UPT, UR26, 0x80, URZ ;  /* 0x000000801a0e7890 */ /* 0x000fe4000ff3e0ff */
[----:B------:R-:W-:Y:S02]  /*1e10*/  USEL UR7, URZ, 0x1, UP0 ;  /* 0x00000001ff077887 */ /* 0x000fe40008000000 */
[----:B------:R-:W-:-:S02]  /*1e20*/  USEL UR6, UR5, URZ, UP0 ;  /* 0x000000ff05067287 */ /* 0x000fc40008000000 */
[----:B------:R-:W-:Y:S02]  /*1e30*/  ULEA UR8, UR4, UR13, 0xe ;  /* 0x0000000d04087291 */ /* 0x000fe4000f8e70ff */
[----:B------:R-:W-:Y:S01]  /*1e40*/  ULEA UR5, UR6, UR13, 0x3 ;  /* 0x0000000d06057291 */ /* 0x000fe2000f8e18ff */
[----:B------:R-:W-:Y:S01]  /*1e50*/  LOP3.LUT R12, R12, UR7, RZ, 0x3c, !PT ;  /* 0x000000070c0c7c12 */ /* 0x000fe2000f8e3cff */
[----:B------:R-:W-:Y:S02]  /*1e60*/  ULEA UR32, UR32, UR13, 0x1 ;  /* 0x0000000d20207291 */ /* 0x000fe4000f8e08ff */
[----:B------:R-:W-:Y:S01]  /*1e70*/  UIADD3 UR4, UP0, UPT, UR26, 0x180, URZ ;  /* 0x000001801a047890 */ /* 0x000fe2000ff1e0ff */
[----:B-1----:R-:W-:Y:S01]  /*1e80*/  SHF.L.U32 R0, R12, 0x1f, RZ ;  /* 0x0000001f0c007819 */ /* 0x002fe200000006ff */
[----:B------:R-:W-:Y:S02]  /*1e90*/  ULOP3.LUT UR33, UR33, 0xfefffff8, URZ, 0xc0, !UPT ;  /* 0xfefffff821217892 */ /* 0x000fe4000f8ec0ff */
[----:B------:R-:W-:Y:S01]  /*1ea0*/  UIADD3.X UR15, UPT, UPT, URZ, UR27, URZ, UP1, !UPT ;  /* 0x0000001bff0f7290 */ /* 0x000fe20008ffe4ff */
[----:B------:R3:W4:Y:S01]  /*1eb0*/  SYNCS.PHASECHK.TRANS64.TRYWAIT P0, [UR5+0x40], R0 ;  /* 0x00004000ff0075a7 */ /* 0x0007220008001105 */
[----:B------:R-:W-:-:S02]  /*1ec0*/  UIADD3 UR32, UPT, UPT, UR32, 0x8400, URZ ;  /* 0x0000840020207890 */ /* 0x000fc4000fffe0ff */
[----:B------:R-:W-:Y:S02]  /*1ed0*/  UPRMT UR7, URZ, 0x5410, UR24 ;  /* 0x00005410ff077896 */ /* 0x000fe40008000018 */
[----:B------:R-:W-:Y:S02]  /*1ee0*/  UIADD3 UR8, UPT, UPT, UR8, 0x18400, URZ ;  /* 0x0001840008087890 */ /* 0x000fe4000fffe0ff */
[----:B------:R-:W-:Y:S01]  /*1ef0*/  UIADD3.X UR5, UPT, UPT, URZ, UR27, URZ, UP0, !UPT ;  /* 0x0000001bff057290 */ /* 0x000fe200087fe4ff */
[----:B------:R-:W-:Y:S01]  /*1f00*/  UMOV UR18, 0x0 ;  /* 0x0000000000127882 */ /* 0x000fe20000000000 */
[----:B------:R-:W-:Y:S01]  /*1f10*/  UMOV UR19, 0x10000000 ;  /* 0x1000000000137882 */ /* 0x000fe20000000000 */
[----:B------:R-:W-:Y:S01]  /*1f20*/  UMOV UR10, UR34 ;  /* 0x00000022000a7c82 */ /* 0x000fe20008000000 */
[----:B------:R-:W-:Y:S01]  /*1f30*/  UMOV UR12, UR36 ;  /* 0x00000024000c7c82 */ /* 0x000fe20008000000 */
[----:B------:R-:W-:Y:S01]  /*1f40*/  UMOV UR9, UR33 ;  /* 0x0000002100097c82 */ /* 0x000fe20008000000 */
[----:B------:R1:W-:Y:S03]  /*1f50*/  UTMALDG.3D.MULTICAST.2CTA [UR32], [UR14], UR7, desc[UR18] ;  /* 0x000012200e0073b4 */ /* 0x0003e60008211807 */
[----:B------:R2:W-:Y:S01]  /*1f60*/  UTMALDG.3D.2CTA [UR8], [UR4], desc[UR18] ;  /* 0x00001208040075b4 */ /* 0x0005e20008211000 */
[----:B-1----:R-:W-:Y:S01]  /*1f70*/  UIADD3 UR34, UPT, UPT, UR34, 0x40, URZ ;  /* 0x0000004022227890 */ /* 0x002fe2000fffe0ff */
[----:B------:R-:W-:Y:S01]  /*1f80*/  UMOV UR7, UR29 ;  /* 0x0000001d00077c82 */ /* 0x000fe20008000000 */
[----:B--2---:R-:W-:Y:S01]  /*1f90*/  UMOV UR4, UR6 ;  /* 0x0000000600047c82 */ /* 0x004fe20008000000 */
[----:B------:R-:W-:Y:S09]  /*1fa0*/  BRA.U UP2, `(.L_x_31) ;  /* 0xfffffffd02447547 */ /* 0x000ff2000b83ffff */
.L_x_25:
[----:B------:R-:W-:Y:S01]  /*1fb0*/  ULEA UR4, UR6, UR13, 0x3 ;  /* 0x0000000d06047291 */ /* 0x000fe2000f8e18ff */
[----:B-1-3--:R-:W-:Y:S01]  /*1fc0*/  SHF.L.U32 R0, R12, 0x1f, RZ ;  /* 0x0000001f0c007819 */ /* 0x00afe200000006ff */
[----:B------:R-:W-:Y:S01]  /*1fd0*/  @!P1 SYNCS.ARRIVE.TRANS64.A1T0 RZ, [UR13+0xc8], RZ ;  /* 0x0000c8ffffff99a7 */ /* 0x000fe2000810000d */
[----:B------:R-:W-:-:S06]  /*1fe0*/  UISETP.GT.AND UP0, UPT, UR41, UR40, UPT ;  /* 0x000000282900728c */ /* 0x000fcc000bf04270 */
[----:B--2-4-:R1:W2:Y:S03]  /*1ff0*/  SYNCS.PHASECHK.TRANS64.TRYWAIT P0, [UR4+0x40], R0 ;  /* 0x00004000ff0075a7 */ /* 0x0142a60008001104 */
[----:B------:R-:W-:Y:S05]  /*2000*/  BRA.U !UP0, `(.L_x_32) ;  /* 0x0000000108c07547 */ /* 0x000fea000b800000 */
[----:B------:R-:W-:Y:S01]  /*2010*/  UIADD3 UR25, UPT, UPT, UR43, UR7, URZ ;  /* 0x000000072b197290 */ /* 0x000fe2000fffe0ff */
[----:B------:R-:W-:-:S11]  /*2020*/  UMOV UR4, UR6 ;  /* 0x0000000600047c82 */ /* 0x000fd60008000000 */
.L_x_38:
[----:B------:R-:W-:Y:S01]  /*2030*/  ULEA UR17, UR4, UR13, 0x3 ;  /* 0x0000000d04117291 */ /* 0x000fe2000f8e18ff */
[----:B--2---:R-:W-:Y:S01]  /*2040*/  @P3 MOV R2, 0xc000 ;  /* 0x0000c00000023802 */ /* 0x004fe20000000f00 */
[----:B--2-4-:R-:W-:Y:S10]  /*2050*/  @P0 BRA `(.L_x_33) ;  /* 0x00000000000c0947 */ /* 0x014ff40003800000 */
[----:B------:R-:W-:-:S04]  /*2060*/  SHF.L.U32 R3, R12, 0x1f, RZ ;  /* 0x0000001f0c037819 */ /* 0x000fc800000006ff */
[----:B------:R-:W2:Y:S02]  /*2070*/  SYNCS.PHASECHK.TRANS64.TRYWAIT P0, [UR17+0x40], R3 ;  /* 0x00004003ff0075a7 */ /* 0x000ea40008001111 */
[----:B--2---:R-:W-:Y:S05]  /*2080*/  @!P0 BRA `(.L_x_34) ;  /* 0x0000008000488947 */ /* 0x004fea0003800000 */
.L_x_33:
[----:B------:R2:W-:Y:S01]  /*2090*/  @P3 SYNCS.ARRIVE.TRANS64 RZ, [UR17], R2 ;  /* 0x00000002ffff39a7 */ /* 0x0005e20008000011 */
[----:B------:R-:W-:-:S04]  /*20a0*/  ULOP3.LUT UR5, UR21, 0x2, URZ, 0xfc, !UPT ;  /* 0x0000000215057892 */ /* 0x000fc8000f8efcff */
[----:B------:R-:W-:-:S09]  /*20b0*/  UISETP.NE.AND UP0, UPT, UR5, 0x2, UPT ;  /* 0x000000020500788c */ /* 0x000fd2000bf05270 */
[----:B------:R-:W-:Y:S05]  /*20c0*/  BRA.U UP0, `(.L_x_35) ;  /* 0x0000000100047547 */ /* 0x000fea000b800000 */
[----:B------:R-:W-:Y:S05]  /*20d0*/  BPT.TRAP 0x1 ;  /* 0x000000040000795c */ /* 0x000fea0000300000 */
.L_x_35:
[----:B------:R-:W-:Y:S04]  /*20e0*/  BSSY.RECONVERGENT B0, `(.L_x_36) ;  /* 0x0000003000007945 */ /* 0x000fe80003800200 */
[----:B------:R-:W-:Y:S05]  /*20f0*/  @!P2 BRA `(.L_x_37) ;  /* 0x000000000004a947 */ /* 0x000fea0003800000 */
[----:B------:R-:W-:Y:S05]  /*2100*/  BPT.TRAP 0x1 ;  /* 0x000000040000795c */ /* 0x000fea0000300000 */
.L_x_37:
[----:B------:R-:W-:Y:S05]  /*2110*/  BSYNC.RECONVERGENT B0 ;  /* 0x0000000000007941 */ /* 0x000fea0003800200 */
.L_x_36:
[----:B------:R-:W-:Y:S02]  /*2120*/  UIADD3 UR5, UPT, UPT, UR4, 0x1, URZ ;  /* 0x0000000104057890 */ /* 0x000fe4000fffe0ff */
[----:B------:R-:W-:Y:S02]  /*2130*/  UIADD3 UR14, UP1, UPT, UR26, 0x80, URZ ;  /* 0x000000801a0e7890 */ /* 0x000fe4000ff3e0ff */
[----:B------:R-:W-:Y:S02]  /*2140*/  UISETP.NE.AND UP0, UPT, UR5, 0x8, UPT ;  /* 0x000000080500788c */ /* 0x000fe4000bf05270 */
[----:B------:R-:W-:Y:S02]  /*2150*/  ULEA UR16, UR4, UR30, 0xd ;  /* 0x0000001e04107291 */ /* 0x000fe4000f8e68ff */
[----:B------:R-:W-:Y:S02]  /*2160*/  USEL UR8, URZ, 0x1, UP0 ;  /* 0x00000001ff087887 */ /* 0x000fe40008000000 */
[----:B------:R-:W-:-:S02]  /*2170*/  USEL UR6, UR5, URZ, UP0 ;  /* 0x000000ff05067287 */ /* 0x000fc40008000000 */
[----:B------:R-:W-:Y:S02]  /*2180*/  UIADD3 UR22, UP0, UPT, UR26, 0x180, URZ ;  /* 0x000001801a167890 */ /* 0x000fe4000ff1e0ff */
[----:B------:R-:W-:Y:S01]  /*2190*/  LOP3.LUT R12, R12, UR8, RZ, 0x3c, !PT ;  /* 0x000000080c0c7c12 */ /* 0x000fe2000f8e3cff */
[----:B------:R-:W-:Y:S02]  /*21a0*/  ULEA UR8, UR4, UR13, 0xe ;  /* 0x0000000d04087291 */ /* 0x000fe4000f8e70ff */
[----:B------:R-:W-:Y:S01]  /*21b0*/  ULEA UR5, UR6, UR13, 0x3 ;  /* 0x0000000d06057291 */ /* 0x000fe2000f8e18ff */
[----:B-1----:R-:W-:Y:S01]  /*21c0*/  SHF.L.U32 R0, R12, 0x1f, RZ ;  /* 0x0000001f0c007819 */ /* 0x002fe200000006ff */
[----:B------:R-:W-:Y:S02]  /*21d0*/  USHF.L.U32 UR18, UR7, 0x6, URZ ;  /* 0x0000000607127899 */ /* 0x000fe400080006ff */
[----:B------:R-:W-:Y:S02]  /*21e0*/  ULOP3.LUT UR17, UR17, 0xfefffff8, URZ, 0xc0, !UPT ;  /* 0xfefffff811117892 */ /* 0x000fe4000f8ec0ff */
[----:B------:R-:W-:-:S02]  /*21f0*/  UIADD3.X UR15, UPT, UPT, URZ, UR27, URZ, UP1, !UPT ;  /* 0x0000001bff0f7290 */ /* 0x000fc40008ffe4ff */
[----:B------:R-:W-:Y:S01]  /*2200*/  UPRMT UR4, URZ, 0x5410, UR24 ;  /* 0x00005410ff047896 */ /* 0x000fe20008000018 */
[----:B------:R3:W4:Y:S01]  /*2210*/  SYNCS.PHASECHK.TRANS64.TRYWAIT P0, [UR5+0x40], R0 ;  /* 0x00004000ff0075a7 */ /* 0x0007220008001105 */
[----:B------:R-:W-:Y:S02]  /*2220*/  UIADD3 UR8, UPT, UPT, UR8, 0x18400, URZ ;  /* 0x0001840008087890 */ /* 0x000fe4000fffe0ff */
[----:B------:R-:W-:Y:S01]  /*2230*/  UIADD3.X UR23, UPT, UPT, URZ, UR27, URZ, UP0, !UPT ;  /* 0x0000001bff177290 */ /* 0x000fe200087fe4ff */
[----:B------:R-:W-:Y:S01]  /*2240*/  UMOV UR32, 0x0 ;  /* 0x0000000000207882 */ /* 0x000fe20000000000 */
[----:B------:R-:W-:Y:S01]  /*2250*/  UMOV UR33, 0x10000000 ;  /* 0x1000000000217882 */ /* 0x000fe20000000000 */
[----:B------:R-:W-:Y:S01]  /*2260*/  UMOV UR19, UR35 ;  /* 0x0000002300137c82 */ /* 0x000fe20008000000 */
[----:B------:R-:W-:Y:S01]  /*2270*/  UMOV UR20, UR36 ;  /* 0x0000002400147c82 */ /* 0x000fe20008000000 */
[----:B------:R-:W-:Y:S01]  /*2280*/  UMOV UR12, UR36 ;  /* 0x00000024000c7c82 */ /* 0x000fe20008000000 */
[----:B------:R-:W-:Y:S01]  /*2290*/  UMOV UR9, UR17 ;  /* 0x0000001100097c82 */ /* 0x000fe20008000000 */
[----:B------:R-:W-:Y:S01]  /*22a0*/  UMOV UR10, UR18 ;  /* 0x00000012000a7c82 */ /* 0x000fe20008000000 */
[----:B------:R1:W-:Y:S01]  /*22b0*/  UTMALDG.3D.MULTICAST.2CTA [UR16], [UR14], UR4, desc[UR32] ;  /* 0x000020100e0073b4 */ /* 0x0003e20008211804 */
[----:B------:R-:W-:-:S04]  /*22c0*/  UIADD3 UR7, UPT, UPT, UR7, 0x1, URZ ;  /* 0x0000000107077890 */ /* 0x000fc8000fffe0ff */
[----:B------:R-:W-:Y:S01]  /*22d0*/  UISETP.NE.AND UP0, UPT, UR7, UR25, UPT ;  /* 0x000000190700728c */ /* 0x000fe2000bf05270 */
[----:B------:R3:W-:Y:S01]  /*22e0*/  UTMALDG.3D.2CTA [UR8], [UR22], desc[UR32] ;  /* 0x00002008160075b4 */ /* 0x0007e20008211000 */
[----:B-1----:R-:W-:-:S07]  /*22f0*/  UMOV UR4, UR6 ;  /* 0x0000000600047c82 */ /* 0x002fce0008000000 */
[----:B---3--:R-:W-:Y:S05]  /*2300*/  BRA.U UP0, `(.L_x_38) ;  /* 0xfffffffd00487547 */ /* 0x008fea000b83ffff */
.L_x_32:
[C---:B------:R-:W-:Y:S01]  /*2310*/  LEA R3, R11.reuse, UR13, 0x3 ;  /* 0x0000000d0b037c11 */ /* 0x040fe2000f8e18ff */
[----:B------:R-:W-:Y:S01]  /*2320*/  NOP ;  /* 0x0000000000007918 */ /* 0x000fe20000000000 */
[----:B-1----:R-:W-:Y:S02]  /*2330*/  SHF.L.U32 R0, R10, 0x1f, RZ ;  /* 0x0000001f0a007819 */ /* 0x002fe400000006ff */
[----:B------:R-:W-:Y:S02]  /*2340*/  LEA R5, R11, UR13, 0x4 ;  /* 0x0000000d0b057c11 */ /* 0x000fe4000f8e20ff */
[----:B--2-4-:R-:W1:Y:S02]  /*2350*/  SYNCS.PHASECHK.TRANS64.TRYWAIT P0, [R3+URZ+0xd0], R0 ;  /* 0x0000d000030075a7 */ /* 0x014e6400080011ff */
[----:B-1----:R-:W-:Y:S05]  /*2360*/  @!P0 BRA `(.L_x_39) ;  /* 0x0000007c00a88947 */ /* 0x002fea0003800000 */
.L_x_156:
[----:B------:R-:W2:Y:S01]  /*2370*/  LDS.128 R4, [R5+0x160] ;  /* 0x0001600005047984 */ /* 0x000ea20000000c00 */
[----:B------:R-:W-:Y:S01]  /*2380*/  UISETP.GE.AND UP0, UPT, UR45, 0x1, UPT ;  /* 0x000000012d00788c */ /* 0x000fe2000bf06270 */
[----:B------:R-:W-:Y:S01]  /*2390*/  @!PT LDS RZ, [RZ] ;  /* 0x00000000fffff984 */ /* 0x000fe20000000800 */
[----:B------:R-:W-:Y:S01]  /*23a0*/  @!PT LDS RZ, [RZ] ;  /* 0x00000000fffff984 */ /* 0x000fe20000000800 */
[----:B------:R-:W-:Y:S01]  /*23b0*/  @!PT LDS RZ, [RZ] ;  /* 0x00000000fffff984 */ /* 0x000fe20000000800 */
[----:B------:R-:W-:Y:S01]  /*23c0*/  @!PT LDS RZ, [RZ] ;  /* 0x00000000fffff984 */ /* 0x000fe20000000800 */
[----:B------:R3:W-:Y:S06]  /*23d0*/  MEMBAR.ALL.CTA ;  /* 0x0000000000007992 */ /* 0x0007ec0000008000 */
[----:B---3--:R-:W3:Y:S01]  /*23e0*/  FENCE.VIEW.ASYNC.S ;  /* 0x00000000000073c6 */ /* 0x008ee20000000000 */
[----:B--2---:R-:W-:-:S13]  /*23f0*/  LOP3.LUT P0, RZ, R6, 0x1, RZ, 0xc0, !PT ;  /* 0x0000000106ff7812 */ /* 0x004fda000780c0ff */
[----:B---3--:R-:W-:Y:S01]  /*2400*/  VOTEU.ANY UP1, P0 ;  /* 0x0000000000ff7886 */ /* 0x008fe20000020100 */
[----:B------:R-:W-:-:S13]  /*2410*/  PLOP3.LUT P0, PT, PT, PT, UP1, 0x80, 0x8 ;  /* 0x000000000008781c */ /* 0x000fda0003f0f018 */
[----:B-1----:R-:W-:Y:S02]  /*2420*/  @P0 LOP3.LUT R0, R5, 0xffff, RZ, 0xc0, !PT ;  /* 0x0000ffff05000812 */ /* 0x002fe400078ec0ff */
[----:B------:R-:W-:Y:S02]  /*2430*/  @P0 MOV R2, R4 ;  /* 0x0000000400020202 */ /* 0x000fe40000000f00 */
[----:B------:R-:W-:Y:S01]  /*2440*/  @P0 R2UR UR5, R0 ;  /* 0x00000000000502ca */ /* 0x000fe200000e0000 */
[----:B------:R-:W-:Y:S01]  /*2450*/  VIADD R0, R3, 0xe0 ;  /* 0x000000e003007836 */ /* 0x000fe20000000000 */
[----:B------:R-:W-:Y:S02]  /*2460*/  @P0 SHF.R.U32.HI R4, RZ, 0x10, R5 ;  /* 0x00000010ff040819 */ /* 0x000fe40000011605 */
[----:B------:R-:W-:Y:S02]  /*2470*/  @P0 R2UR UR7, R2 ;  /* 0x00000000020702ca */ /* 0x000fe400000e0000 */
[----:B------:R-:W-:-:S02]  /*2480*/  PRMT R0, RZ, 0x654, R0 ;  /* 0x00000654ff007816 */ /* 0x000fc40000000000 */
[----:B------:R-:W-:Y:S02]  /*2490*/  @P0 R2UR UR4, R4 ;  /* 0x00000000040402ca */ /* 0x000fe400000e0000 */
[----:B------:R1:W-:Y:S03]  /*24a0*/  SYNCS.ARRIVE.TRANS64.RED.A1T0 RZ, [R0+URZ], RZ ;  /* 0x000000ff00ff79a7 */ /* 0x0003e600081004ff */
[----:B------:R-:W-:-:S04]  /*24b0*/  @UP1 UMOV UR31, UR5 ;  /* 0x00000005001f1c82 */ /* 0x000fc80008000000 */
[----:B------:R-:W-:-:S04]  /*24c0*/  @UP1 UMOV UR37, UR7 ;  /* 0x0000000700251c82 */ /* 0x000fc80008000000 */
[----:B------:R-:W-:Y:S01]  /*24d0*/  @UP1 UMOV UR36, UR4 ;  /* 0x0000000400241c82 */ /* 0x000fe20008000000 */
[----:B------:R-:W-:Y:S05]  /*24e0*/  BRA.U !UP0, `(.L_x_40) ;  /* 0x0000000108d47547 */ /* 0x000fea000b800000 */
[----:B------:R-:W2:Y:S01]  /*24f0*/  LDCU.128 UR16, c[0x0][0xb10] ;  /* 0x00016200ff1077ac */ /* 0x000ea20008000c00 */
[----:B------:R-:W3:Y:S01]  /*2500*/  LDCU UR12, c[0x0][0xb20] ;  /* 0x00016400ff0c77ac */ /* 0x000ee20008000800 */
[----:B------:R-:W4:Y:S01]  /*2510*/  LDCU UR20, c[0x0][0xb0c] ;  /* 0x00016180ff1477ac */ /* 0x000f220008000800 */
[----:B------:R-:W1:Y:S01]  /*2520*/  LDCU.64 UR8, c[0x0][0xb28] ;  /* 0x00016500ff0877ac */ /* 0x000e620008000a00 */
[----:B------:R-:W-:Y:S02]  /*2530*/  UISETP.NE.AND UP3, UPT, UR45, 0x1, UPT ;  /* 0x000000012d00788c */ /* 0x000fe4000bf65270 */
[----:B--2---:R-:W-:Y:S02]  /*2540*/  UIMAD.WIDE.U32 UR10, UR38, UR19, URZ ;  /* 0x00000013260a72a5 */ /* 0x004fe4000f8e00ff */
[----:B------:R-:W-:Y:S02]  /*2550*/  UIMAD.WIDE.U32 UR4, UR39, UR16, URZ ;  /* 0x00000010270472a5 */ /* 0x000fe4000f8e00ff */
[----:B------:R-:W-:-:S02]  /*2560*/  UISETP.NE.AND UP0, UPT, UR18, 0x1, UPT ;  /* 0x000000011200788c */ /* 0x000fc4000bf05270 */
[----:B------:R-:W-:Y:S01]  /*2570*/  UIMAD.WIDE.U32 UR22, UR31, UR19, URZ ;  /* 0x000000131f1672a5 */ /* 0x000fe2000f8e00ff */
[----:B------:R-:W-:Y:S02]  /*2580*/  UMOV UR10, UR11 ;  /* 0x0000000b000a7c82 */ /* 0x000fe40008000000 */
[----:B------:R-:W-:Y:S01]  /*2590*/  UMOV UR4, UR5 ;  /* 0x0000000500047c82 */ /* 0x000fe20008000000 */
[----:B---3--:R-:W-:Y:S02]  /*25a0*/  USHF.R.U32.HI UR10, URZ, UR12, UR10 ;  /* 0x0000000cff0a7299 */ /* 0x008fe4000801160a */
[----:B----4-:R-:W-:Y:S02]  /*25b0*/  UISETP.NE.AND UP2, UPT, UR20, 0x1, UPT ;  /* 0x000000011400788c */ /* 0x010fe4000bf45270 */
[----:B------:R-:W-:Y:S02]  /*25c0*/  USHF.R.U32.HI UR4, URZ, UR17, UR4 ;  /* 0x00000011ff047299 */ /* 0x000fe40008011604 */
[----:B------:R-:W-:-:S02]  /*25d0*/  USEL UR5, UR38, UR10, !UP0 ;  /* 0x0000000a26057287 */ /* 0x000fc4000c000000 */
[----:B------:R-:W-:Y:S02]  /*25e0*/  USEL UR7, UR39, UR4, !UP2 ;  /* 0x0000000427077287 */ /* 0x000fe4000d000000 */
[----:B-1----:R-:W-:Y:S01]  /*25f0*/  UIMAD.WIDE.U32 UR10, UR5, UR8, URZ ;  /* 0x00000008050a72a5 */ /* 0x002fe2000f8e00ff */
[----:B------:R-:W-:Y:S01]  /*2600*/  UMOV UR4, UR23 ;  /* 0x0000001700047c82 */ /* 0x000fe20008000000 */
[----:B------:R-:W-:Y:S02]  /*2610*/  UIMAD.WIDE.U32 UR14, UR37, UR16, URZ ;  /* 0x00000010250e72a5 */ /* 0x000fe4000f8e00ff */
[----:B------:R-:W-:-:S03]  /*2620*/  UIMAD.WIDE.U32 UR22, UR7, UR8, URZ ;  /* 0x00000008071672a5 */ /* 0x000fc6000f8e00ff */
[----:B------:R-:W-:Y:S01]  /*2630*/  UMOV UR10, UR11 ;  /* 0x0000000b000a7c82 */ /* 0x000fe20008000000 */
[----:B------:R-:W-:Y:S02]  /*2640*/  USHF.R.U32.HI UR4, URZ, UR12, UR4 ;  /* 0x0000000cff047299 */ /* 0x000fe40008011604 */
[----:B------:R-:W-:Y:S01]  /*2650*/  @UP3 USHF.R.U32.HI UR5, URZ, UR9, UR10 ;  /* 0x00000009ff053299 */ /* 0x000fe2000801160a */
[----:B------:R-:W-:Y:S01]  /*2660*/  UMOV UR14, UR15 ;  /* 0x0000000f000e7c82 */ /* 0x000fe20008000000 */
[----:B------:R-:W-:Y:S01]  /*2670*/  UMOV UR22, UR23 ;  /* 0x0000001700167c82 */ /* 0x000fe20008000000 */
[----:B------:R-:W-:Y:S02]  /*2680*/  USHF.R.U32.HI UR17, URZ, UR17, UR14 ;  /* 0x00000011ff117299 */ /* 0x000fe4000801160e */
[----:B------:R-:W-:Y:S02]  /*2690*/  USEL UR4, UR31, UR4, !UP0 ;  /* 0x000000041f047287 */ /* 0x000fe4000c000000 */
[----:B------:R-:W-:-:S02]  /*26a0*/  @UP3 USHF.R.U32.HI UR7, URZ, UR9, UR22 ;  /* 0x00000009ff073299 */ /* 0x000fc40008011616 */
[----:B------:R-:W-:Y:S02]  /*26b0*/  UIMAD UR10, UR45, UR5, URZ ;  /* 0x000000052d0a72a4 */ /* 0x000fe4000f8e02ff */
[----:B------:R-:W-:Y:S02]  /*26c0*/  USEL UR5, UR37, UR17, !UP2 ;  /* 0x0000001125057287 */ /* 0x000fe4000d000000 */
[----:B------:R-:W-:Y:S02]  /*26d0*/  UIMAD UR12, UR45, UR7, URZ ;  /* 0x000000072d0c72a4 */ /* 0x000fe4000f8e02ff */
[----:B------:R-:W-:Y:S02]  /*26e0*/  UISETP.GE.AND UP0, UPT, UR4, UR10, UPT ;  /* 0x0000000a0400728c */ /* 0x000fe4000bf06270 */
[----:B------:R-:W-:Y:S02]  /*26f0*/  UIMAD.WIDE.U32 UR10, UR4, UR8, URZ ;  /* 0x00000008040a72a5 */ /* 0x000fe4000f8e00ff */
[----:B------:R-:W-:-:S02]  /*2700*/  UISETP.GE.OR UP0, UPT, UR5, UR12, UP0 ;  /* 0x0000000c0500728c */ /* 0x000fc40008706670 */
[----:B------:R-:W-:Y:S02]  /*2710*/  UIMAD.WIDE.U32 UR14, UR5, UR8, URZ ;  /* 0x00000008050e72a5 */ /* 0x000fe4000f8e00ff */
[----:B------:R-:W-:Y:S01]  /*2720*/  UIADD3 UR12, UPT, UPT, -UR5, URZ, URZ ;  /* 0x000000ff050c7290 */ /* 0x000fe2000fffe1ff */
[----:B------:R-:W-:Y:S01]  /*2730*/  UMOV UR10, UR11 ;  /* 0x0000000b000a7c82 */ /* 0x000fe20008000000 */
[----:B------:R-:W-:Y:S02]  /*2740*/  UIADD3 UR11, UPT, UPT, -UR4, URZ, URZ ;  /* 0x000000ff040b7290 */ /* 0x000fe4000fffe1ff */
[----:B------:R-:W-:-:S03]  /*2750*/  USHF.R.U32.HI UR10, URZ, UR9, UR10 ;  /* 0x00000009ff0a7299 */ /* 0x000fc6000801160a */
[----:B------:R-:W-:Y:S01]  /*2760*/  @!UP0 UMOV UR8, UR15 ;  /* 0x0000000f00088c82 */ /* 0x000fe20008000000 */
[----:B------:R-:W-:Y:S02]  /*2770*/  UIMAD UR11, UR18, UR11, UR31 ;  /* 0x0000000b120b72a4 */ /* 0x000fe4000f8e021f */
[----:B------:R-:W-:Y:S02]  /*2780*/  USEL UR10, UR4, UR10, !UP3 ;  /* 0x0000000a040a7287 */ /* 0x000fe4000d800000 */
[----:B------:R-:W-:Y:S02]  /*2790*/  @!UP0 USHF.R.U32.HI UR8, URZ, UR9, UR8 ;  /* 0x00000009ff088299 */ /* 0x000fe40008011608 */
[----:B------:R-:W-:Y:S02]  /*27a0*/  UIADD3 UR9, UPT, UPT, -UR10, URZ, URZ ;  /* 0x000000ff0a097290 */ /* 0x000fe4000fffe1ff */
[----:B------:R-:W-:Y:S02]  /*27b0*/  @!UP0 USEL UR8, UR5, UR8, !UP3 ;  /* 0x0000000805088287 */ /* 0x000fe4000d800000 */
[----:B------:R-:W-:-:S02]  /*27c0*/  UIMAD UR9, UR45, UR9, UR4 ;  /* 0x000000092d0972a4 */ /* 0x000fc4000f8e0204 */
[----:B------:R-:W-:Y:S02]  /*27d0*/  @!UP0 UIADD3 UR10, UPT, UPT, UR10, -UR8, URZ ;  /* 0x800000080a0a8290 */ /* 0x000fe4000fffe0ff */
[----:B------:R-:W-:Y:S02]  /*27e0*/  @!UP0 UIMAD UR8, UR9, UR7, UR8 ;  /* 0x00000007090882a4 */ /* 0x000fe4000f8e0208 */
[----:B------:R-:W-:Y:S02]  /*27f0*/  @!UP0 UIMAD UR4, UR45, UR10, UR5 ;  /* 0x0000000a2d0482a4 */ /* 0x000fe4000f8e0205 */
[----:B------:R-:W-:Y:S02]  /*2800*/  UIMAD UR7, UR20, UR12, UR37 ;  /* 0x0000000c140772a4 */ /* 0x000fe4000f8e0225 */
[----:B------:R-:W-:Y:S01]  /*2810*/  UIMAD UR31, UR4, UR18, UR11 ;  /* 0x00000012041f72a4 */ /* 0x000fe2000f8e020b */
[----:B------:R-:W-:Y:S02]  /*2820*/  @!UP0 UMOV UR5, UR8 ;  /* 0x0000000800058c82 */ /* 0x000fe40008000000 */
[----:B------:R-:W-:-:S12]  /*2830*/  UIMAD UR37, UR5, UR20, UR7 ;  /* 0x00000014052572a4 */ /* 0x000fd8000f8e0207 */
.L_x_40:
[----:B------:R-:W2:Y:S02]  /*2840*/  LDCU UR4, c[0x0][0xb30] ;  /* 0x00016600ff0477ac */ /* 0x000ea40008000800 */
[----:B--2---:R-:W-:-:S09]  /*2850*/  UISETP.NE.AND UP0, UPT, UR4, 0x1, UPT ;  /* 0x000000010400788c */ /* 0x004fd2000bf05270 */
[----:B------:R-:W-:Y:S05]  /*2860*/  BRA.U UP0, `(.L_x_41) ;  /* 0x0000000100447547 */ /* 0x000fea000b800000 */
[----:B------:R-:W2:Y:S01]  /*2870*/  LDCU.128 UR16, c[0x0][0xb10] ;  /* 0x00016200ff1077ac */ /* 0x000ea20008000c00 */
[----:B------:R-:W3:Y:S01]  /*2880*/  LDCU UR10, c[0x0][0xb0c] ;  /* 0x00016180ff0a77ac */ /* 0x000ee20008000800 */
[----:B------:R-:W4:Y:S01]  /*2890*/  LDCU UR7, c[0x0][0xb20] ;  /* 0x00016400ff0777ac */ /* 0x000f220008000800 */
[----:B--2---:R-:W-:Y:S02]  /*28a0*/  UIMAD.WIDE.U32 UR8, UR37, UR16, URZ ;  /* 0x00000010250872a5 */ /* 0x004fe4000f8e00ff */
[----:B------:R-:W-:Y:S02]  /*28b0*/  UIMAD.WIDE.U32 UR4, UR31, UR19, URZ ;  /* 0x000000131f0472a5 */ /* 0x000fe4000f8e00ff */
[----:B---3--:R-:W-:Y:S02]  /*28c0*/  UISETP.NE.AND UP2, UPT, UR10, 0x1, UPT ;  /* 0x000000010a00788c */ /* 0x008fe4000bf45270 */
[----:B------:R-:W-:Y:S01]  /*28d0*/  UISETP.NE.AND UP0, UPT, UR18, 0x1, UPT ;  /* 0x000000011200788c */ /* 0x000fe2000bf05270 */
[----:B------:R-:W-:-:S02]  /*28e0*/  UMOV UR8, UR9 ;  /* 0x0000000900087c82 */ /* 0x000fc40008000000 */
[----:B------:R-:W-:Y:S01]  /*28f0*/  UMOV UR4, UR5 ;  /* 0x0000000500047c82 */ /* 0x000fe20008000000 */
[----:B------:R-:W-:Y:S02]  /*2900*/  USHF.R.U32.HI UR17, URZ, UR17, UR8 ;  /* 0x00000011ff117299 */ /* 0x000fe40008011608 */
[----:B----4-:R-:W-:Y:S02]  /*2910*/  USHF.R.U32.HI UR4, URZ, UR7, UR4 ;  /* 0x00000007ff047299 */ /* 0x010fe40008011604 */
[----:B------:R-:W-:Y:S02]  /*2920*/  USEL UR5, UR37, UR17, !UP2 ;  /* 0x0000001125057287 */ /* 0x000fe4000d000000 */
[----:B------:R-:W-:-:S04]  /*2930*/  USEL UR4, UR31, UR4, !UP0 ;  /* 0x000000041f047287 */ /* 0x000fc8000c000000 */
[----:B------:R-:W-:Y:S02]  /*2940*/  UIADD3 UR7, UPT, UPT, UR5, -UR4, URZ ;  /* 0x8000000405077290 */ /* 0x000fe4000fffe0ff */
[----:B------:R-:W-:Y:S02]  /*2950*/  UIADD3 UR4, UPT, UPT, -UR5, UR4, URZ ;  /* 0x0000000405047290 */ /* 0x000fe4000fffe1ff */
[----:B------:R-:W-:Y:S02]  /*2960*/  UIMAD UR31, UR7, UR18, UR31 ;  /* 0x00000012071f72a4 */ /* 0x000fe4000f8e021f */
[----:B------:R-:W-:-:S12]  /*2970*/  UIMAD UR37, UR4, UR10, UR37 ;  /* 0x0000000a042572a4 */ /* 0x000fd8000f8e0225 */
.L_x_41:
[----:B------:R-:W-:Y:S01]  /*2980*/  VIADD R11, R11, 0x1 ;  /* 0x000000010b0b7836 */ /* 0x000fe20000000000 */
[----:B------:R-:W-:Y:S02]  /*2990*/  R2UR UR5, R83 ;  /* 0x00000000530572ca */ /* 0x000fe400000e0000 */
[----:B------:R-:W-:Y:S02]  /*29a0*/  R2UR UR4, R82 ;  /* 0x00000000520472ca */ /* 0x000fe400000e0000 */
[C---:B------:R-:W-:Y:S02]  /*29b0*/  ISETP.NE.AND P0, PT, R11.reuse, 0x2, PT ;  /* 0x000000020b00780c */ /* 0x040fe40003f05270 */
[----:B------:R-:W-:Y:S02]  /*29c0*/  PLOP3.LUT P1, PT, PT, PT, PT, 0x80, 0x8 ;  /* 0x000000000008781c */ /* 0x000fe40003f2f070 */
[----:B------:R-:W-:Y:S02]  /*29d0*/  SEL R3, RZ, 0x1, P0 ;  /* 0x00000001ff037807 */ /* 0x000fe40000000000 */
[----:B------:R-:W-:-:S02]  /*29e0*/  SEL R11, R11, RZ, P0 ;  /* 0x000000ff0b0b7207 */ /* 0x000fc40000000000 */
[----:B------:R-:W-:Y:S01]  /*29f0*/  LOP3.LUT R10, R10, R3, RZ, 0x3c, !PT ;  /* 0x000000030a0a7212 */ /* 0x000fe200078e3cff */
[----:B------:R-:W-:Y:S02]  /*2a00*/  UIADD3 UR20, UPT, UPT, UR37, UR5, URZ ;  /* 0x0000000525147290 */ /* 0x000fe4000fffe0ff */
[----:B------:R-:W-:Y:S01]  /*2a10*/  UIADD3 UR32, UPT, UPT, UR31, UR4, URZ ;  /* 0x000000041f207290 */ /* 0x000fe2000fffe0ff */
[----:B------:R-:W-:Y:S11]  /*2a20*/  BRA.U UP1, `(.L_x_42) ;  /* 0xfffffff101387547 */ /* 0x000ff6000b83ffff */
[----:B------:R-:W-:Y:S01]  /*2a30*/  UIADD3 UR13, UPT, UPT, UR13, 0x40, URZ ;  /* 0x000000400d0d7890 */ /* 0x000fe2000fffe0ff */
[----:B------:R-:W-:-:S03]  /*2a40*/  SHF.L.U32 R3, R12, 0x1f, RZ ;  /* 0x0000001f0c037819 */ /* 0x000fc600000006ff */
[----:B------:R-:W-:-:S09]  /*2a50*/  ULEA UR4, UR6, UR13, 0x3 ;  /* 0x0000000d06047291 */ /* 0x000fd2000f8e18ff */
[----:B------:R-:W2:Y:S02]  /*2a60*/  SYNCS.PHASECHK.TRANS64.TRYWAIT P0, [UR4], R3 ;  /* 0x00000003ff0075a7 */ /* 0x000ea40008001104 */
[----:B--2---:R-:W-:Y:S05]  /*2a70*/  @!P0 BRA `(.L_x_43) ;  /* 0x0000007400f88947 */ /* 0x004fea0003800000 */
.L_x_158:
[----:B------:R-:W-:-:S04]  /*2a80*/  UIADD3 UR4, UPT, UPT, UR6, 0x1, URZ ;  /* 0x0000000106047890 */ /* 0x000fc8000fffe0ff */
[----:B------:R-:W-:-:S04]  /*2a90*/  UISETP.NE.AND UP0, UPT, UR4, 0x8, UPT ;  /* 0x000000080400788c */ /* 0x000fc8000bf05270 */
[----:B------:R-:W-:Y:S02]  /*2aa0*/  USEL UR6, URZ, 0x1, UP0 ;  /* 0x00000001ff067887 */ /* 0x000fe40008000000 */
[----:B------:R-:W-:-:S04]  /*2ab0*/  USEL UR4, UR4, URZ, UP0 ;  /* 0x000000ff04047287 */ /* 0x000fc80008000000 */
[----:B------:R-:W-:Y:S01]  /*2ac0*/  ULEA UR5, UR4, UR13, 0x3 ;  /* 0x0000000d04057291 */ /* 0x000fe2000f8e18ff */
[----:B------:R-:W-:-:S04]  /*2ad0*/  LOP3.LUT R2, R12, UR6, RZ, 0x3c, !PT ;  /* 0x000000060c027c12 */ /* 0x000fc8000f8e3cff */
[----:B-1----:R-:W-:-:S04]  /*2ae0*/  SHF.L.U32 R3, R2, 0x1f, RZ ;  /* 0x0000001f02037819 */ /* 0x002fc800000006ff */
[----:B------:R-:W1:Y:S02]  /*2af0*/  SYNCS.PHASECHK.TRANS64.TRYWAIT P0, [UR5], R3 ;  /* 0x00000003ff0075a7 */ /* 0x000e640008001105 */
[----:B-1----:R-:W-:Y:S05]  /*2b00*/  @!P0 BRA `(.L_x_44) ;  /* 0x0000007400ec8947 */ /* 0x002fea0003800000 */
.L_x_160:
        /* <DEDUP_REMOVED lines=9> */
.L_x_162:
        /* <DEDUP_REMOVED lines=9> */
.L_x_164:
        /* <DEDUP_REMOVED lines=9> */
.L_x_166:
        /* <DEDUP_REMOVED lines=9> */
.L_x_168:
        /* <DEDUP_REMOVED lines=9> */
.L_x_170:
[----:B------:R-:W-:-:S04]  /*2de0*/  UIADD3 UR4, UPT, UPT, UR4, 0x1, URZ ;  /* 0x0000000104047890 */ /* 0x000fc8000fffe0ff */
[----:B------:R-:W-:-:S04]  /*2df0*/  UISETP.NE.AND UP0, UPT, UR4, 0x8, UPT ;  /* 0x000000080400788c */ /* 0x000fc8000bf05270 */
[----:B------:R-:W-:Y:S02]  /*2e00*/  USEL UR5, URZ, 0x1, UP0 ;  /* 0x00000001ff057887 */ /* 0x000fe40008000000 */
[----:B------:R-:W-:-:S04]  /*2e10*/  USEL UR4, UR4, URZ, UP0 ;  /* 0x000000ff04047287 */ /* 0x000fc80008000000 */
[----:B------:R-:W-:Y:S01]  /*2e20*/  ULEA UR4, UR4, UR13, 0x3 ;  /* 0x0000000d04047291 */ /* 0x000fe2000f8e18ff */
[----:B-1----:R-:W-:-:S04]  /*2e30*/  LOP3.LUT R3, R2, UR5, RZ, 0x3c, !PT ;  /* 0x0000000502037c12 */ /* 0x002fc8000f8e3cff */
[----:B------:R-:W-:Y:S01]  /*2e40*/  SHF.L.U32 R3, R3, 0x1f, RZ ;  /* 0x0000001f03037819 */ /* 0x000fe200000006ff */
[----:B------:R-:W-:-:S07]  /*2e50*/  IMAD.U32 R0, RZ, RZ, UR4 ;  /* 0x00000004ff007e24 */ /* 0x000fce000f8e00ff */
.L_x_50:
[----:B-1----:R1:W2:Y:S02]  /*2e60*/  SYNCS.PHASECHK.TRANS64.TRYWAIT P0, [R0+URZ], R3 ;  /* 0x00000003000075a7 */ /* 0x0022a400080011ff */
[----:B--2---:R-:W-:Y:S05]  /*2e70*/  @!P0 NANOSLEEP.SYNCS 0x989680 ;  /* 0x009896800000895d */ /* 0x004fea0003900000 */
[----:B------:R-:W2:Y:S02]  /*2e80*/  @!P0 SYNCS.PHASECHK.TRANS64 P0, [R0+URZ], R3 ;  /* 0x00000003000085a7 */ /* 0x000ea400080010ff */
[----:B--2---:R-:W-:Y:S05]  /*2e90*/  @P0 EXIT ;  /* 0x000000000000094d */ /* 0x004fea0003800000 */
[----:B------:R-:W-:Y:S05]  /*2ea0*/  BRA `(.L_x_50) ;  /* 0xfffffffc00ec7947 */ /* 0x000fea000383ffff */
.L_x_22:
[----:B------:R-:W1:Y:S02]  /*2eb0*/  S2UR UR4, SR_CgaCtaId ;  /* 0x00000000000479c3 */ /* 0x000e640000008800 */
[----:B-1----:R-:W-:-:S04]  /*2ec0*/  UISETP.NE.AND UP0, UPT, UR4, URZ, UPT ;  /* 0x000000ff0400728c */ /* 0x002fc8000bf05270 */
[----:B------:R-:W-:-:S09]  /*2ed0*/  UISETP.NE.OR UP0, UPT, UR13, 0x1, UP0 ;  /* 0x000000010d00788c */ /* 0x000fd20008705670 */
[----:B------:R-:W-:Y:S05]  /*2ee0*/  BRA.U UP0, `(.L_x_51) ;  /* 0x00000005004c7547 */ /* 0x000fea000b800000 */
[----:B------:R-:W1:Y:S01]  /*2ef0*/  S2UR UR5, SR_CgaCtaId ;  /* 0x00000000000579c3 */ /* 0x000e620000008800 */
[----:B------:R-:W-:Y:S01]  /*2f00*/  UMOV UR4, 0x400 ;  /* 0x0000040000047882 */ /* 0x000fe20000000000 */
[----:B------:R-:W-:Y:S01]  /*2f10*/  ISETP.GE.U32.AND P2, PT, R3, 0x4, PT ;  /* 0x000000040300780c */ /* 0x000fe20003f46070 */
[----:B------:R-:W-:Y:S01]  /*2f20*/  IMAD.MOV.U32 R12, RZ, RZ, 0x1 ;  /* 0x00000001ff0c7424 */ /* 0x000fe200078e00ff */
[----:B------:R-:W-:Y:S02]  /*2f30*/  CS2R R10, SRZ ;  /* 0x00000000000a7805 */ /* 0x000fe4000001ff00 */
[----:B------:R-:W-:Y:S01]  /*2f40*/  CS2R R8, SRZ ;  /* 0x0000000000087805 */ /* 0x000fe2000001ff00 */
[----:B-1----:R-:W-:-:S03]  /*2f50*/  ULEA UR6, UR5, UR4, 0x18 ;  /* 0x0000000405067291 */ /* 0x002fc6000f8ec0ff */
[----:B------:R-:W-:-:S09]  /*2f60*/  UMOV UR5, URZ ;  /* 0x000000ff00057c82 */ /* 0x000fd20008000000 */
.L_x_55:
[----:B------:R-:W-:Y:S02]  /*2f70*/  LEA R0, R8, UR6, 0x3 ;  /* 0x0000000608007c11 */ /* 0x000fe4000f8e18ff */
[----:B------:R-:W-:-:S03]  /*2f80*/  SHF.L.U32 R5, R9, 0x1f, RZ ;  /* 0x0000001f09057819 */ /* 0x000fc600000006ff */
[----:B------:R-:W-:Y:S01]  /*2f90*/  VIADD R4, R0, 0x140 ;  /* 0x0000014000047836 */ /* 0x000fe20000000000 */
[----:B------:R-:W1:Y:S02]  /*2fa0*/  SYNCS.PHASECHK.TRANS64.TRYWAIT P0, [R0+URZ+0x130], R5 ;  /* 0x00013005000075a7 */ /* 0x000e6400080011ff */
[----:B-1----:R-:W-:Y:S05]  /*2fb0*/  @!P0 BRA `(.L_x_52) ;  /* 0x0000007400508947 */ /* 0x002fea0003800000 */
.L_x_171:
[----:B------:R-:W-:Y:S01]  /*2fc0*/  ULEA UR4, UR5, UR6, 0x3 ;  /* 0x0000000605047291 */ /* 0x000fe2000f8e18ff */
[----:B------:R-:W-:Y:S01]  /*2fd0*/  PRMT R4, RZ, 0x654, R4 ;  /* 0x00000654ff047816 */ /* 0x000fe20000000004 */
[----:B-1----:R-:W-:Y:S01]  /*2fe0*/  @!P2 IMAD.MOV.U32 R5, RZ, RZ, 0x10 ;  /* 0x00000010ff05a424 */ /* 0x002fe200078e00ff */
[----:B------:R-:W-:Y:S01]  /*2ff0*/  SHF.L.U32 R7, R12, 0x1f, RZ ;  /* 0x0000001f0c077819 */ /* 0x000fe200000006ff */
[----:B------:R-:W-:Y:S01]  /*3000*/  UIADD3 UR7, UPT, UPT, UR4, 0xd0, URZ ;  /* 0x000000d004077890 */ /* 0x000fe2000fffe0ff */
[----:B------:R1:W-:Y:S05]  /*3010*/  SYNCS.ARRIVE.TRANS64.RED.A1T0 RZ, [R4+URZ], RZ ;  /* 0x000000ff04ff79a7 */ /* 0x0003ea00081004ff */
[----:B------:R-:W-:Y:S01]  /*3020*/  IMAD.U32 R0, RZ, RZ, UR7 ;  /* 0x00000007ff007e24 */ /* 0x000fe2000f8e00ff */
[----:B------:R-:W2:Y:S04]  /*3030*/  SYNCS.PHASECHK.TRANS64.TRYWAIT P0, [UR4+0xe0], R7 ;  /* 0x0000e007ff0075a7 */ /* 0x000ea80008001104 */
[----:B------:R-:W-:Y:S01]  /*3040*/  PRMT R13, R3, 0x654, R0 ;  /* 0x00000654030d7816 */ /* 0x000fe20000000000 */
[----:B-12---:R-:W-:Y:S06]  /*3050*/  @!P0 BRA `(.L_x_53) ;  /* 0x00000074003c8947 */ /* 0x006fec0003800000 */
.L_x_173:
[----:B------:R-:W-:Y:S01]  /*3060*/  ULEA UR8, UR5, UR6, 0x4 ;  /* 0x0000000605087291 */ /* 0x000fe2000f8e20ff */
[----:B------:R-:W-:Y:S01]  /*3070*/  SEL R2, R13, R2, !P2 ;  /* 0x000000020d027207 */ /* 0x000fe20005000000 */
[----:B------:R-:W-:Y:S01]  /*3080*/  UIADD3 UR9, UPT, UPT, UR4, 0xd0, URZ ;  /* 0x000000d004097890 */ /* 0x000fe2000fffe0ff */
[----:B-1----:R-:W-:Y:S01]  /*3090*/  LEA R0, R11, UR6, 0x3 ;  /* 0x000000060b007c11 */ /* 0x002fe2000f8e18ff */
[----:B------:R-:W-:Y:S01]  /*30a0*/  UIADD3 UR8, UPT, UPT, UR8, 0x160, URZ ;  /* 0x0000016008087890 */ /* 0x000fe2000fffe0ff */
[----:B------:R1:W-:Y:S01]  /*30b0*/  @!P2 SYNCS.ARRIVE.TRANS64.RED RZ, [R2+URZ], R5 ;  /* 0x0000000502ffa9a7 */ /* 0x0003e200080004ff */
[----:B------:R-:W-:Y:S01]  /*30c0*/  UIADD3 UR4, UPT, UPT, UR5, 0x1, URZ ;  /* 0x0000000105047890 */ /* 0x000fe2000fffe0ff */
[----:B------:R-:W-:-:S03]  /*30d0*/  VIADD R8, R8, 0x1 ;  /* 0x0000000108087836 */ /* 0x000fc60000000000 */
[----:B------:R-:W-:Y:S02]  /*30e0*/  UISETP.NE.AND UP0, UPT, UR4, 0x2, UPT ;  /* 0x000000020400788c */ /* 0x000fe4000bf05270 */
[----:B------:R-:W-:Y:S01]  /*30f0*/  ISETP.NE.AND P0, PT, R8, 0x2, PT ;  /* 0x000000020800780c */ /* 0x000fe20003f05270 */
[----:B------:R-:W-:Y:S06]  /*3100*/  UGETNEXTWORKID.BROADCAST [UR8], [UR9] ;  /* 0x00000000080073ca */ /* 0x000fec0008000100 */
[----:B------:R-:W-:Y:S02]  /*3110*/  USEL UR7, URZ, 0x1, UP0 ;  /* 0x00000001ff077887 */ /* 0x000fe40008000000 */
[----:B------:R-:W-:-:S04]  /*3120*/  USEL UR5, UR4, URZ, UP0 ;  /* 0x000000ff04057287 */ /* 0x000fc80008000000 */
[----:B------:R-:W-:Y:S02]  /*3130*/  LOP3.LUT R12, R12, UR7, RZ, 0x3c, !PT ;  /* 0x000000070c0c7c12 */ /* 0x000fe4000f8e3cff */
[----:B-1----:R-:W-:-:S04]  /*3140*/  SHF.L.U32 R5, R10, 0x1f, RZ ;  /* 0x0000001f0a057819 */ /* 0x002fc800000006ff */
[----:B------:R-:W1:Y:S02]  /*3150*/  SYNCS.PHASECHK.TRANS64.TRYWAIT P1, [R0+URZ+0xd0], R5 ;  /* 0x0000d005000075a7 */ /* 0x000e6400080211ff */
[----:B-1----:R-:W-:Y:S05]  /*3160*/  @!P1 BRA `(.L_x_54) ;  /* 0x0000007400109947 */ /* 0x002fea0003800000 */
.L_x_174:
[C---:B------:R-:W-:Y:S01]  /*3170*/  LEA R4, R11.reuse, UR6, 0x4 ;  /* 0x000000060b047c11 */ /* 0x040fe2000f8e20ff */
[----:B-1----:R-:W-:Y:S01]  /*3180*/  VIADD R0, R0, 0xe0 ;  /* 0x000000e000007836 */ /* 0x002fe20000000000 */
[----:B------:R-:W-:Y:S01]  /*3190*/  SEL R8, R8, RZ, P0 ;  /* 0x000000ff08087207 */ /* 0x000fe20000000000 */
[----:B------:R-:W-:-:S03]  /*31a0*/  VIADD R11, R11, 0x1 ;  /* 0x000000010b0b7836 */ /* 0x000fc60000000000 */
[----:B------:R-:W1:Y:S01]  /*31b0*/  LDS.128 R4, [R4+0x160] ;  /* 0x0001600004047984 */ /* 0x000e620000000c00 */
[----:B------:R-:W-:Y:S02]  /*31c0*/  PRMT R0, RZ, 0x654, R0 ;  /* 0x00000654ff007816 */ /* 0x000fe40000000000 */
[C---:B------:R-:W-:Y:S01]  /*31d0*/  ISETP.NE.AND P1, PT, R11.reuse, 0x2, PT ;  /* 0x000000020b00780c */ /* 0x040fe20003f25270 */
[----:B------:R-:W-:Y:S01]  /*31e0*/  @!PT LDS RZ, [RZ] ;  /* 0x00000000fffff984 */ /* 0x000fe20000000800 */
[----:B------:R-:W-:Y:S01]  /*31f0*/  @!PT LDS RZ, [RZ] ;  /* 0x00000000fffff984 */ /* 0x000fe20000000800 */
[----:B------:R-:W-:Y:S01]  /*3200*/  @!PT LDS RZ, [RZ] ;  /* 0x00000000fffff984 */ /* 0x000fe20000000800 */
[----:B------:R-:W-:Y:S01]  /*3210*/  @!PT LDS RZ, [RZ] ;  /* 0x00000000fffff984 */ /* 0x000fe20000000800 */
[----:B------:R2:W-:Y:S06]  /*3220*/  MEMBAR.ALL.CTA ;  /* 0x0000000000007992 */ /* 0x0005ec0000008000 */
[----:B--2---:R-:W2:Y:S01]  /*3230*/  FENCE.VIEW.ASYNC.S ;  /* 0x00000000000073c6 */ /* 0x004ea20000000000 */
[----:B------:R-:W-:Y:S01]  /*3240*/  SEL R11, R11, RZ, P1 ;  /* 0x000000ff0b0b7207 */ /* 0x000fe20000800000 */
[----:B--2---:R2:W-:Y:S01]  /*3250*/  SYNCS.ARRIVE.TRANS64.RED.A1T0 RZ, [R0+URZ], RZ ;  /* 0x000000ff00ff79a7 */ /* 0x0045e200081004ff */
[----:B-1----:R-:W-:-:S02]  /*3260*/  LOP3.LUT P3, RZ, R6, 0x1, RZ, 0xc0, !PT ;  /* 0x0000000106ff7812 */ /* 0x002fc4000786c0ff */
[----:B------:R-:W-:-:S04]  /*3270*/  SEL R5, RZ, 0x1, P1 ;  /* 0x00000001ff057807 */ /* 0x000fc80000800000 */
[----:B------:R-:W-:Y:S02]  /*3280*/  LOP3.LUT R10, R10, R5, RZ, 0x3c, !PT ;  /* 0x000000050a0a7212 */ /* 0x000fe400078e3cff */
[----:B--2---:R-:W-:-:S04]  /*3290*/  SEL R0, RZ, 0x1, P0 ;  /* 0x00000001ff007807 */ /* 0x004fc80000000000 */
[----:B------:R-:W-:Y:S01]  /*32a0*/  LOP3.LUT R9, R9, R0, RZ, 0x3c, !PT ;  /* 0x0000000009097212 */ /* 0x000fe200078e3cff */
[----:B------:R-:W-:Y:S06]  /*32b0*/  @P3 BRA `(.L_x_55) ;  /* 0xfffffffc002c3947 */ /* 0x000fec000383ffff */
[----:B------:R-:W-:Y:S01]  /*32c0*/  ULEA UR4, UR5, UR6, 0x3 ;  /* 0x0000000605047291 */ /* 0x000fe2000f8e18ff */
[----:B------:R-:W-:-:S08]  /*32d0*/  SHF.L.U32 R3, R12, 0x1f, RZ ;  /* 0x0000001f0c037819 */ /* 0x000fd000000006ff */
[----:B------:R-:W1:Y:S02]  /*32e0*/  SYNCS.PHASECHK.TRANS64 P0, [UR4+0xe0], R3 ;  /* 0x0000e003ff0075a7 */ /* 0x000e640008001004 */
[----:B-1----:R-:W-:Y:S05]  /*32f0*/  @P0 BRA `(.L_x_56) ;  /* 0x0000000000080947 */ /* 0x002fea0003800000 */
[----:B------:R-:W1:Y:S02]  /*3300*/  SYNCS.PHASECHK.TRANS64.TRYWAIT P0, [UR4+0xe0], R3 ;  /* 0x0000e003ff0075a7 */ /* 0x000e640008001104 */
[----:B-1----:R-:W-:Y:S05]  /*3310*/  @!P0 BRA `(.L_x_57) ;  /* 0x0000007000b88947 */ /* 0x002fea0003800000 */
.L_x_56:
[----:B------:R-:W-:-:S04]  /*3320*/  UIADD3 UR7, UPT, UPT, UR5, 0x1, URZ ;  /* 0x0000000105077890 */ /* 0x000fc8000fffe0ff */
[----:B------:R-:W-:-:S04]  /*3330*/  UISETP.NE.AND UP0, UPT, UR7, 0x2, UPT ;  /* 0x000000020700788c */ /* 0x000fc8000bf05270 */
[----:B------:R-:W-:Y:S02]  /*3340*/  USEL UR8, URZ, 0x1, UP0 ;  /* 0x00000001ff087887 */ /* 0x000fe40008000000 */
[----:B------:R-:W-:-:S04]  /*3350*/  USEL UR7, UR7, URZ, UP0 ;  /* 0x000000ff07077287 */ /* 0x000fc80008000000 */
[----:B------:R-:W-:Y:S01]  /*3360*/  ULEA UR7, UR7, UR6, 0x3 ;  /* 0x0000000607077291 */ /* 0x000fe2000f8e18ff */
[----:B-1----:R-:W-:-:S04]  /*3370*/  LOP3.LUT R3, R12, UR8, RZ, 0x3c, !PT ;  /* 0x000000080c037c12 */ /* 0x002fc8000f8e3cff */
[----:B------:R-:W-:-:S04]  /*3380*/  SHF.L.U32 R0, R3, 0x1f, RZ ;  /* 0x0000001f03007819 */ /* 0x000fc800000006ff */
[----:B------:R-:W1:Y:S02]  /*3390*/  SYNCS.PHASECHK.TRANS64 P0, [UR7+0xe0], R0 ;  /* 0x0000e000ff0075a7 */ /* 0x000e640008001007 */
[----:B-1----:R-:W-:Y:S05]  /*33a0*/  @P0 EXIT ;  /* 0x000000000000094d */ /* 0x002fea0003800000 */
[----:B------:R-:W-:Y:S02]  /*33b0*/  SHF.L.U32 R3, R3, 0x1f, RZ ;  /* 0x0000001f03037819 */ /* 0x000fe400000006ff */
[----:B------:R-:W-:-:S07]  /*33c0*/  MOV R0, UR7 ;  /* 0x0000000700007c02 */ /* 0x000fce0008000f00 */
.L_x_58:
[----:B-1----:R1:W2:Y:S02]  /*33d0*/  SYNCS.PHASECHK.TRANS64.TRYWAIT P0, [R0+URZ+0xe0], R3 ;  /* 0x0000e003000075a7 */ /* 0x0022a400080011ff */
[----:B--2---:R-:W-:Y:S05]  /*33e0*/  @!P0 NANOSLEEP.SYNCS 0x989680 ;  /* 0x009896800000895d */ /* 0x004fea0003900000 */
[----:B------:R-:W2:Y:S02]  /*33f0*/  @!P0 SYNCS.PHASECHK.TRANS64 P0, [R0+URZ+0xe0], R3 ;  /* 0x0000e003000085a7 */ /* 0x000ea400080010ff */
[----:B--2---:R-:W-:Y:S05]  /*3400*/  @P0 EXIT ;  /* 0x000000000000094d */ /* 0x004fea0003800000 */
[----:B------:R-:W-:Y:S05]  /*3410*/  BRA `(.L_x_58) ;  /* 0xfffffffc00ec7947 */ /* 0x000fea000383ffff */
.L_x_51:
[----:B------:R-:W-:Y:S05]  /*3420*/  BRA.U UP4, `(.L_x_59) ;  /* 0x0000001104dc7547 */ /* 0x000fea000b800000 */
[----:B------:R-:W1:Y:S01]  /*3430*/  S2UR UR7, SR_CgaCtaId ;  /* 0x00000000000779c3 */ /* 0x000e620000008800 */
[----:B------:R-:W-:Y:S01]  /*3440*/  UMOV UR4, 0x40 ;  /* 0x0000004000047882 */ /* 0x000fe20000000000 */
[----:B------:R-:W-:Y:S01]  /*3450*/  NOP ;  /* 0x0000000000007918 */ /* 0x000fe20000000000 */
[----:B------:R-:W-:Y:S01]  /*3460*/  UMOV UR6, 0x400 ;  /* 0x0000040000067882 */ /* 0x000fe20000000000 */
[----:B-1----:R-:W-:Y:S02]  /*3470*/  ULEA UR5, UR7, UR4, 0x18 ;  /* 0x0000000407057291 */ /* 0x002fe4000f8ec0ff */
[----:B------:R-:W-:-:S07]  /*3480*/  ULEA UR6, UR7, UR6, 0x18 ;  /* 0x0000000607067291 */ /* 0x000fce000f8ec0ff */
[----:B------:R-:W1:Y:S02]  /*3490*/  LDS.U8 R3, [UR5+0x1c] ;  /* 0x00001c05ff037984 */ /* 0x000e640008000000 */
[----:B-1----:R-:W-:-:S13]  /*34a0*/  ISETP.NE.AND P0, PT, R3, RZ, PT ;  /* 0x000000ff0300720c */ /* 0x002fda0003f05270 */
[----:B------:R-:W-:Y:S05]  /*34b0*/  @P0 BRA `(.L_x_60) ;  /* 0x0000000400080947 */ /* 0x000fea0003800000 */
[----:B------:R-:W-:Y:S02]  /*34c0*/  UISETP.NE.U32.AND UP1, UPT, UR47, 0x1, UPT ;  /* 0x000000012f00788c */ /* 0x000fe4000bf25070 */
[----:B------:R-:W-:-:S07]  /*34d0*/  UIADD3 UR7, UPT, UPT, UR5, 0x8, URZ ;  /* 0x0000000805077890 */ /* 0x000fce000fffe0ff */
[----:B------:R-:W-:Y:S05]  /*34e0*/  BRA.U !UP1, `(.L_x_61) ;  /* 0x00000001099c7547 */ /* 0x000fea000b800000 */
[----:B------:R-:W-:Y:S01]  /*34f0*/  ELECT P0, URZ, PT ;  /* 0x0000000000ff782f */ /* 0x000fe20003800000 */
[----:B------:R-:W-:-:S12]  /*3500*/  BSSY B0, `(.L_x_61) ;  /* 0x0000025000007945 */ /* 0x000fd80003800000 */
[----:B------:R-:W-:Y:S05]  /*3510*/  @!P0 BRA `(.L_x_62) ;  /* 0x00000000008c8947 */ /* 0x000fea0003800000 */
[----:B------:R-:W-:-:S05]  /*3520*/  UMOV UR4, 0x10 ;  /* 0x0000001000047882 */ /* 0x000fca0000000000 */
[----:B------:R-:W-:Y:S04]  /*3530*/  DEPBAR.LE SB1, 0x36 ;  /* 0x00009d800000791a */ /* 0x000fe80000000000 */
[----:B------:R-:W1:Y:S02]  /*3540*/  UTCATOMSWS.2CTA.FIND_AND_SET.ALIGN UP0, UR4, UR4 ;  /* 0x00000004000475e3 */ /* 0x000e640008200800 */
[----:B-1----:R-:W-:Y:S01]  /*3550*/  MOV R10, UR4 ;  /* 0x00000004000a7c02 */ /* 0x002fe20008000f00 */
[----:B------:R-:W-:Y:S06]  /*3560*/  BRA.U UP0, `(.L_x_63) ;  /* 0x0000000100187547 */ /* 0x000fec000b800000 */
.L_x_64:
[----:B------:R-:W-:Y:S05]  /*3570*/  NANOSLEEP 0x64 ;  /* 0x000000640000795d */ /* 0x000fea0003800000 */
[----:B------:R-:W-:-:S05]  /*3580*/  UMOV UR4, 0x10 ;  /* 0x0000001000047882 */ /* 0x000fca0000000000 */
[----:B------:R-:W-:Y:S04]  /*3590*/  DEPBAR.LE SB1, 0x36 ;  /* 0x00009d800000791a */ /* 0x000fe80000000000 */
[----:B------:R-:W1:Y:S02]  /*35a0*/  UTCATOMSWS.2CTA.FIND_AND_SET.ALIGN UP0, UR4, UR4 ;  /* 0x00000004000475e3 */ /* 0x000e640008200800 */
[----:B-1----:R-:W-:Y:S01]  /*35b0*/  MOV R10, UR4 ;  /* 0x00000004000a7c02 */ /* 0x002fe20008000f00 */
[----:B------:R-:W-:Y:S05]  /*35c0*/  BRA.U !UP0, `(.L_x_64) ;  /* 0xfffffffd08e87547 */ /* 0x000fea000b83ffff */
.L_x_63:
[----:B------:R-:W1:Y:S01]  /*35d0*/  LDS R6, [UR5+0x10] ;  /* 0x00001005ff067984 */ /* 0x000e620008000800 */
[----:B------:R-:W-:Y:S01]  /*35e0*/  IMAD.U32 R3, RZ, RZ, UR6 ;  /* 0x00000006ff037e24 */ /* 0x000fe2000f8e00ff */
[----:B------:R-:W-:-:S03]  /*35f0*/  MOV R4, UR46 ;  /* 0x0000002e00047c02 */ /* 0x000fc60008000f00 */
[----:B------:R-:W-:Y:S01]  /*3600*/  VIADD R3, R3, 0x180 ;  /* 0x0000018003037836 */ /* 0x000fe20000000000 */
[----:B-1----:R-:W-:-:S04]  /*3610*/  SHF.L.U32 R6, R6, 0x1f, RZ ;  /* 0x0000001f06067819 */ /* 0x002fc800000006ff */
[----:B------:R-:W1:Y:S02]  /*3620*/  SYNCS.PHASECHK.TRANS64.TRYWAIT P0, [UR5+0x8], R6 ;  /* 0x00000806ff0075a7 */ /* 0x000e640008001105 */
[----:B-1----:R-:W-:Y:S05]  /*3630*/  @P0 BRA `(.L_x_65) ;  /* 0x0000000000080947 */ /* 0x002fea0003800000 */
[----:B------:R-:W1:Y:S02]  /*3640*/  SYNCS.PHASECHK.TRANS64.TRYWAIT P0, [UR5+0x8], R6 ;  /* 0x00000806ff0075a7 */ /* 0x000e640008001105 */
[----:B-1----:R-:W-:Y:S05]  /*3650*/  @!P0 BRA `(.L_x_66) ;  /* 0x0000007000008947 */ /* 0x002fea0003800000 */
.L_x_65:
[----:B------:R-:W-:Y:S01]  /*3660*/  PRMT R4, R4, 0x654, R3 ;  /* 0x0000065404047816 */ /* 0x000fe20000000003 */
[----:B------:R-:W-:Y:S01]  /*3670*/  HFMA2 R3, -RZ, RZ, 0, 5.9604644775390625e-08 ;  /* 0x00000001ff037431 */ /* 0x000fe200000001ff */
[----:B------:R-:W-:Y:S01]  /*3680*/  UPRMT UR4, UR46, 0x654, UR7 ;  /* 0x000006542e047896 */ /* 0x000fe20008000007 */
[----:B------:R-:W-:Y:S02]  /*3690*/  IMAD.MOV.U32 R7, RZ, RZ, 0xffff ;  /* 0x0000ffffff077424 */ /* 0x000fe400078e00ff */
[----:B-1----:R-:W-:Y:S02]  /*36a0*/  IMAD.MOV.U32 R6, RZ, RZ, 0x4 ;  /* 0x00000004ff067424 */ /* 0x002fe400078e00ff */
[----:B------:R-:W-:Y:S01]  /*36b0*/  IMAD.SHL.U32 R9, R10, 0x20, RZ ;  /* 0x000000200a097824 */ /* 0x000fe200078e00ff */
[----:B------:R-:W-:Y:S02]  /*36c0*/  MOV R5, UR4 ;  /* 0x0000000400057c02 */ /* 0x000fe40008000f00 */
[-C--:B------:R-:W-:Y:S01]  /*36d0*/  SHF.L.U32 R8, R7, R10.reuse, RZ ;  /* 0x0000000a07087219 */ /* 0x080fe200000006ff */
[----:B------:R1:W-:Y:S01]  /*36e0*/  SYNCS.ARRIVE.TRANS64.RED RZ, [UR4], R6 ;  /* 0x00000006ffff79a7 */ /* 0x0003e20008000404 */
[----:B------:R-:W-:Y:S01]  /*36f0*/  SHF.L.U32 R7, R3, R10, RZ ;  /* 0x0000000a03077219 */ /* 0x000fe200000006ff */
[----:B------:R1:W-:Y:S04]  /*3700*/  STS [UR6+0x180], R9 ;  /* 0x00018009ff007988 */ /* 0x0003e80008000806 */
[----:B------:R1:W-:Y:S04]  /*3710*/  STAS [R4.64], R10 ;  /* 0x0000000a04007dbd */ /* 0x0003e8000c0008ff */
[----:B------:R1:W-:Y:S04]  /*3720*/  ATOMS.OR RZ, [UR5+0x14], R8 ;  /* 0x00001408ffff798c */ /* 0x0003e8000b000005 */
[----:B------:R1:W-:Y:S04]  /*3730*/  ATOMS.OR RZ, [UR5+0x18], R7 ;  /* 0x00001807ffff798c */ /* 0x0003e8000b000005 */
[----:B------:R1:W-:Y:S02]  /*3740*/  ATOMS.XOR RZ, [UR5+0x10], R3 ;  /* 0x00001003ffff798c */ /* 0x0003e4000b800005 */
.L_x_62:
[----:B------:R-:W-:Y:S05]  /*3750*/  BSYNC B0 ;  /* 0x0000000000007941 */ /* 0x000fea0003800000 */
.L_x_61:
[----:B------:R-:W-:Y:S05]  /*3760*/  BRA.U UP1, `(.L_x_67) ;  /* 0x00000001016c7547 */ /* 0x000fea000b800000 */
[----:B------:R-:W-:-:S03]  /*3770*/  UMOV UR4, 0xffffffff ;  /* 0xffffffff00047882 */ /* 0x000fc60000000000 */
[----:B------:R-:W-:Y:S05]  /*3780*/  BRA.DIV UR4, `(.L_x_68) ;  /* 0x0000006e04cc7947 */ /* 0x000fea000b800000 */
[----:B------:R-:W-:-:S13]  /*3790*/  ELECT P0, URZ, PT ;  /* 0x0000000000ff782f */ /* 0x000fda0003800000 */
.L_x_178:
[----:B------:R-:W-:Y:S05]  /*37a0*/  @!P0 BRA `(.L_x_67) ;  /* 0x00000000005c8947 */ /* 0x000fea0003800000 */
[----:B-1----:R-:W1:Y:S02]  /*37b0*/  LDS R4, [UR5+0x10] ;  /* 0x00001005ff047984 */ /* 0x002e640008000800 */
[----:B-1----:R-:W-:-:S04]  /*37c0*/  SHF.L.U32 R4, R4, 0x1f, RZ ;  /* 0x0000001f04047819 */ /* 0x002fc800000006ff */
[----:B------:R-:W1:Y:S02]  /*37d0*/  SYNCS.PHASECHK.TRANS64.TRYWAIT P0, [UR5+0x8], R4 ;  /* 0x00000804ff0075a7 */ /* 0x000e640008001105 */
[----:B-1----:R-:W-:Y:S05]  /*37e0*/  @P0 BRA `(.L_x_69) ;  /* 0x0000000000080947 */ /* 0x002fea0003800000 */
[----:B------:R-:W1:Y:S02]  /*37f0*/  SYNCS.PHASECHK.TRANS64.TRYWAIT P0, [UR5+0x8], R4 ;  /* 0x00000804ff0075a7 */ /* 0x000e640008001105 */
[----:B-1----:R-:W-:Y:S05]  /*3800*/  @!P0 BRA `(.L_x_70) ;  /* 0x0000006c00d08947 */ /* 0x002fea0003800000 */
.L_x_69:
[----:B------:R-:W2:Y:S01]  /*3810*/  LDS R6, [UR6+0x180] ;  /* 0x00018006ff067984 */ /* 0x000ea20008000800 */
[----:B-1----:R-:W-:Y:S02]  /*3820*/  HFMA2 R3, -RZ, RZ, 0, 5.9604644775390625e-08 ;  /* 0x00000001ff037431 */ /* 0x002fe400000001ff */
[----:B------:R-:W-:Y:S01]  /*3830*/  IMAD.MOV.U32 R4, RZ, RZ, 0xffff ;  /* 0x0000ffffff047424 */ /* 0x000fe200078e00ff */
[----:B------:R-:W-:Y:S01]  /*3840*/  UPRMT UR4, UR46, 0x654, UR7 ;  /* 0x000006542e047896 */ /* 0x000fe20008000007 */
[----:B--2---:R-:W-:-:S03]  /*3850*/  IMAD.SHL.U32 R5, R6, 0x20, RZ ;  /* 0x0000002006057824 */ /* 0x004fc600078e00ff */
[-C--:B------:R-:W-:Y:S02]  /*3860*/  SHF.L.U32 R4, R4, R6.reuse, RZ ;  /* 0x0000000604047219 */ /* 0x080fe400000006ff */
[----:B------:R-:W-:Y:S01]  /*3870*/  SHF.L.U32 R6, R3, R6, RZ ;  /* 0x0000000603067219 */ /* 0x000fe200000006ff */
[----:B------:R2:W-:Y:S04]  /*3880*/  STS [UR6+0x180], R5 ;  /* 0x00018005ff007988 */ /* 0x0005e80008000806 */
[----:B------:R2:W-:Y:S04]  /*3890*/  ATOMS.OR RZ, [UR5+0x14], R4 ;  /* 0x00001404ffff798c */ /* 0x0005e8000b000005 */
[----:B------:R2:W-:Y:S01]  /*38a0*/  ATOMS.OR RZ, [UR5+0x18], R6 ;  /* 0x00001806ffff798c */ /* 0x0005e2000b000005 */
[----:B------:R-:W-:Y:S03]  /*38b0*/  SYNCS.ARRIVE.TRANS64.RED.A1T0 RZ, [UR4], RZ ;  /* 0x000000ffffff79a7 */ /* 0x000fe60008100404 */
[----:B------:R2:W-:Y:S01]  /*38c0*/  ATOMS.XOR RZ, [UR5+0x10], R3 ;  /* 0x00001003ffff798c */ /* 0x0005e2000b800005 */
[----:B------:R-:W-:Y:S05]  /*38d0*/  BRA `(.L_x_67) ;  /* 0x0000000000107947 */ /* 0x000fea0003800000 */
.L_x_60:
[----:B------:R-:W-:Y:S02]  /*38e0*/  MOV R3, 0xffffffff ;  /* 0xffffffff00037802 */ /* 0x000fe40000000f00 */
[----:B------:R-:W-:-:S03]  /*38f0*/  MOV R4, 0x3920 ;  /* 0x0000392000047802 */ /* 0x000fc60000000f00 */
[----:B------:R1:W-:Y:S04]  /*3900*/  STS [UR6+0x180], R3 ;  /* 0x00018003ff007988 */ /* 0x0003e80008000806 */
[----:B-1---5:R-:W-:Y:S05]  /*3910*/  CALL.REL.NOINC `($__internal_1_$__cuda_sm10x_tcgen05_guardrail_trap_phase_invalid_during_alloc) ;  /* 0x0000007400a47944 */ /* 0x022fea0003c00000 */
.L_x_67:
[----:B------:R-:W-:Y:S05]  /*3920*/  WARPSYNC.ALL ;  /* 0x0000000000007948 */ /* 0x000fea0003800000 */
[----:B------:R-:W3:Y:S01]  /*3930*/  S2UR UR4, SR_CgaCtaId ;  /* 0x00000000000479c3 */ /* 0x000ee20000008800 */
[----:B------:R-:W-:Y:S01]  /*3940*/  UMOV UR26, 0x400 ;  /* 0x00000400001a7882 */ /* 0x000fe20000000000 */
[----:B------:R-:W-:-:S06]  /*3950*/  NOP ;  /* 0x0000000000007918 */ /* 0x000fcc0000000000 */
[----:B------:R-:W-:Y:S06]  /*3960*/  BAR.ARV 0x6, 0xa0 ;  /* 0x0182800000007b1d */ /* 0x000fec0000002000 */
[----:B------:R-:W4:Y:S01]  /*3970*/  LDCU UR6, c[0x0][0x38c] ;  /* 0x00007180ff0677ac */ /* 0x000f220008000800 */
[----:B------:R-:W-:Y:S01]  /*3980*/  LOP3.LUT R0, R0, 0xffff, RZ, 0xc0, !PT ;  /* 0x0000ffff00007812 */ /* 0x000fe200078ec0ff */
[----:B-1----:R-:W-:Y:S01]  /*3990*/  IMAD.MOV.U32 R9, RZ, RZ, 0x1 ;  /* 0x00000001ff097424 */ /* 0x002fe200078e00ff */
[----:B------:R-:W-:Y:S01]  /*39a0*/  LOP3.LUT R2, R2, 0xffff, RZ, 0xc0, !PT ;  /* 0x0000ffff02027812 */ /* 0x000fe200078ec0ff */
[----:B------:R-:W-:Y:S01]  /*39b0*/  IMAD.MOV.U32 R8, RZ, RZ, RZ ;  /* 0x000000ffff087224 */ /* 0x000fe200078e00ff */
[----:B------:R-:W-:Y:S01]  /*39c0*/  R2UR UR42, R0 ;  /* 0x00000000002a72ca */ /* 0x000fe200000e0000 */
[----:B------:R-:W-:Y:S01]  /*39d0*/  UMOV UR32, URZ ;  /* 0x000000ff00207c82 */ /* 0x000fe20008000000 */
[----:B------:R-:W-:Y:S01]  /*39e0*/  R2UR UR28, R2 ;  /* 0x00000000021c72ca */ /* 0x000fe200000e0000 */
[----:B------:R-:W-:Y:S01]  /*39f0*/  UMOV UR23, URZ ;  /* 0x000000ff00177c82 */ /* 0x000fe20008000000 */
[----:B------:R-:W-:Y:S01]  /*3a00*/  UMOV UR22, URZ ;  /* 0x000000ff00167c82 */ /* 0x000fe20008000000 */
[----:B---3--:R-:W-:-:S02]  /*3a10*/  ULEA UR26, UR4, UR26, 0x18 ;  /* 0x0000001a041a7291 */ /* 0x008fc4000f8ec0ff */
[----:B------:R-:W-:Y:S02]  /*3a20*/  UISETP.NE.AND UP3, UPT, UR47, URZ, UPT ;  /* 0x000000ff2f00728c */ /* 0x000fe4000bf65270 */
[----:B------:R-:W-:Y:S02]  /*3a30*/  UIADD3 UR5, UPT, UPT, UR26, 0x8400, URZ ;  /* 0x000084001a057890 */ /* 0x000fe4000fffe0ff */
[----:B------:R-:W-:Y:S02]  /*3a40*/  UIADD3 UR4, UPT, UPT, UR26, 0x18400, URZ ;  /* 0x000184001a047890 */ /* 0x000fe4000fffe0ff */
[----:B----4-:R-:W-:Y:S01]  /*3a50*/  UIADD3 UR6, UPT, UPT, UR6, 0x3f, URZ ;  /* 0x0000003f06067890 */ /* 0x010fe2000fffe0ff */
[----:B--2---:R-:W1:Y:S01]  /*3a60*/  LDS R3, [UR26+0x180] ;  /* 0x0001801aff037984 */ /* 0x004e620008000800 */
[----:B------:R-:W-:Y:S02]  /*3a70*/  USHF.R.U32.HI UR5, URZ, 0x4, UR5 ;  /* 0x00000004ff057899 */ /* 0x000fe40008011605 */
[----:B------:R-:W-:-:S02]  /*3a80*/  USHF.R.S32.HI UR33, URZ, 0x1f, UR6 ;  /* 0x0000001fff217899 */ /* 0x000fc40008011406 */
[----:B------:R-:W-:Y:S02]  /*3a90*/  USHF.R.U32.HI UR4, URZ, 0x4, UR4 ;  /* 0x00000004ff047899 */ /* 0x000fe40008011604 */
[----:B------:R-:W-:Y:S02]  /*3aa0*/  ULEA.HI UR33, UR33, UR6, URZ, 0x6 ;  /* 0x0000000621217291 */ /* 0x000fe4000f8f30ff */
[----:B------:R-:W-:Y:S02]  /*3ab0*/  ULOP3.LUT UR5, UR5, 0x3fff, URZ, 0xc0, !UPT ;  /* 0x00003fff05057892 */ /* 0x000fe4000f8ec0ff */
[----:B------:R-:W-:Y:S02]  /*3ac0*/  USHF.R.S32.HI UR33, URZ, 0x6, UR33 ;  /* 0x00000006ff217899 */ /* 0x000fe40008011421 */
[----:B------:R-:W-:Y:S02]  /*3ad0*/  ULOP3.LUT UR30, UR4, 0x3fff, URZ, 0xc0, !UPT ;  /* 0x00003fff041e7892 */ /* 0x000fe4000f8ec0ff */
[----:B------:R-:W-:Y:S01]  /*3ae0*/  UISETP.LT.AND UP0, UPT, UR33, 0x1, UPT ;  /* 0x000000012100788c */ /* 0x000fe2000bf01270 */
[----:B------:R-:W-:Y:S01]  /*3af0*/  UMOV UR40, 0x0 ;  /* 0x0000000000287882 */ /* 0x000fe20000000000 */
[----:B------:R-:W-:Y:S01]  /*3b00*/  UMOV UR41, 0x8400490 ;  /* 0x0840049000297882 */ /* 0x000fe20000000000 */
[----:B------:R-:W-:-:S02]  /*3b10*/  ULOP3.LUT UR29, UR5, 0x10000, URZ, 0xfc, !UPT ;  /* 0x00010000051d7892 */ /* 0x000fc4000f8efcff */
[----:B------:R-:W-:Y:S02]  /*3b20*/  ULOP3.LUT UR30, UR30, 0x10000, URZ, 0xfc, !UPT ;  /* 0x000100001e1e7892 */ /* 0x000fe4000f8efcff */
[----:B------:R-:W-:Y:S01]  /*3b30*/  USEL UR43, UR33, 0x1, !UP0 ;  /* 0x00000001212b7887 */ /* 0x000fe2000c000000 */
[----:B------:R-:W-:Y:S01]  /*3b40*/  UMOV UR38, 0x0 ;  /* 0x0000000000267882 */ /* 0x000fe20000000000 */
[----:B------:R-:W-:Y:S01]  /*3b50*/  UMOV UR39, 0x8400490 ;  /* 0x0840049000277882 */ /* 0x000fe20000000000 */
[----:B------:R-:W-:Y:S01]  /*3b60*/  UMOV UR36, 0x0 ;  /* 0x0000000000247882 */ /* 0x000fe20000000000 */
[----:B------:R-:W-:Y:S01]  /*3b70*/  UMOV UR37, 0x8400490 ;  /* 0x0840049000257882 */ /* 0x000fe20000000000 */
[----:B------:R-:W-:Y:S01]  /*3b80*/  UMOV UR34, 0x0 ;  /* 0x0000000000227882 */ /* 0x000fe20000000000 */
[----:B------:R-:W-:Y:S01]  /*3b90*/  UMOV UR35, 0x8400490 ;  /* 0x0840049000237882 */ /* 0x000fe20000000000 */
[----:B-1----:R-:W-:Y:S02]  /*3ba0*/  R2UR UR44, R3 ;  /* 0x00000000032c72ca */ /* 0x002fe400000e0000 */
[----:B------:R-:W-:-:S13]  /*3bb0*/  CS2R R2, SRZ ;  /* 0x0000000000027805 */ /* 0x000fda000001ff00 */
.L_x_78:
[C---:B------:R-:W-:Y:S02]  /*3bc0*/  LEA R0, R8.reuse, UR26, 0x3 ;  /* 0x0000001a08007c11 */ /* 0x040fe4000f8e18ff */
[----:B------:R-:W-:Y:S02]  /*3bd0*/  SHF.L.U32 R5, R3, 0x1f, RZ ;  /* 0x0000001f03057819 */ /* 0x000fe400000006ff */
[----:B------:R-:W-:Y:S02]  /*3be0*/  LEA R4, R8, UR26, 0x4 ;  /* 0x0000001a08047c11 */ /* 0x000fe4000f8e20ff */
[----:B------:R-:W1:Y:S02]  /*3bf0*/  SYNCS.PHASECHK.TRANS64.TRYWAIT P0, [R0+URZ+0xd0], R5 ;  /* 0x0000d005000075a7 */ /* 0x000e6400080011ff */
[----:B-1-3--:R-:W-:Y:S05]  /*3c00*/  @!P0 BRA `(.L_x_71) ;  /* 0x0000006800e88947 */ /* 0x00afea0003800000 */
.L_x_179:
[----:B-1----:R-:W1:Y:S01]  /*3c10*/  LDS.128 R4, [R4+0x160] ;  /* 0x0001600004047984 */ /* 0x002e620000000c00 */
[----:B------:R-:W-:Y:S02]  /*3c20*/  VIADD R0, R0, 0xe0 ;  /* 0x000000e000007836 */ /* 0x000fe40000000000 */
[----:B------:R-:W-:Y:S01]  /*3c30*/  VIADD R8, R8, 0x1 ;  /* 0x0000000108087836 */ /* 0x000fe20000000000 */
[----:B------:R-:W-:Y:S01]  /*3c40*/  @!PT LDS RZ, [RZ] ;  /* 0x00000000fffff984 */ /* 0x000fe20000000800 */
[----:B------:R-:W-:Y:S01]  /*3c50*/  @!PT LDS RZ, [RZ] ;  /* 0x00000000fffff984 */ /* 0x000fe20000000800 */
[----:B------:R-:W-:Y:S01]  /*3c60*/  @!PT LDS RZ, [RZ] ;  /* 0x00000000fffff984 */ /* 0x000fe20000000800 */
[----:B------:R-:W-:Y:S01]  /*3c70*/  @!PT LDS RZ, [RZ] ;  /* 0x00000000fffff984 */ /* 0x000fe20000000800 */
[----:B------:R2:W-:Y:S06]  /*3c80*/  MEMBAR.ALL.CTA ;  /* 0x0000000000007992 */ /* 0x0005ec0000008000 */
[----:B--2---:R-:W2:Y:S01]  /*3c90*/  FENCE.VIEW.ASYNC.S ;  /* 0x00000000000073c6 */ /* 0x004ea20000000000 */
[----:B------:R-:W-:-:S04]  /*3ca0*/  PRMT R0, RZ, 0x654, R0 ;  /* 0x00000654ff007816 */ /* 0x000fc80000000000 */
[----:B--2---:R2:W-:Y:S01]  /*3cb0*/  SYNCS.ARRIVE.TRANS64.RED.A1T0 RZ, [R0+URZ], RZ ;  /* 0x000000ff00ff79a7 */ /* 0x0045e200081004ff */
[----:B-1----:R-:W-:Y:S01]  /*3cc0*/  LOP3.LUT P1, RZ, R6, 0x1, RZ, 0xc0, !PT ;  /* 0x0000000106ff7812 */ /* 0x002fe2000782c0ff */
[----:B--2---:R-:W-:-:S12]  /*3cd0*/  BRA.U UP3, `(.L_x_72) ;  /* 0x0000000503087547 */ /* 0x004fd8000b800000 */
[----:B------:R-:W1:Y:S01]  /*3ce0*/  LDCU UR4, c[0x0][0x38c] ;  /* 0x00007180ff0477ac */ /* 0x000e620008000800 */
[----:B------:R-:W-:Y:S02]  /*3cf0*/  PLOP3.LUT P2, PT, PT, PT, PT, 0x80, 0x8 ;  /* 0x000000000008781c */ /* 0x000fe40003f4f070 */
[----:B------:R-:W-:Y:S01]  /*3d00*/  SHF.L.U32 R5, R9, 0x1f, RZ ;  /* 0x0000001f09057819 */ /* 0x000fe200000006ff */
[----:B------:R-:W-:Y:S02]  /*3d10*/  ULEA UR31, UR32, UR26, 0x3 ;  /* 0x0000001a201f7291 */ /* 0x000fe4000f8e18ff */
[----:B------:R-:W-:Y:S02]  /*3d20*/  ULEA UR11, UR32, UR44, 0x7 ;  /* 0x0000002c200b7291 */ /* 0x000fe4000f8e38ff */
[----:B-1----:R-:W-:-:S06]  /*3d30*/  UISETP.GE.AND UP0, UPT, UR4, 0x1, UPT ;  /* 0x000000010400788c */ /* 0x002fcc000bf06270 */
[----:B------:R-:W-:-:S05]  /*3d40*/  PLOP3.LUT P0, PT, PT, PT, UP0, 0x80, 0x8 ;  /* 0x000000000008781c */ /* 0x000fca0003f0f008 */
[----:B------:R-:W-:-:S08]  /*3d50*/  @UP0 ULEA UR4, UR23, UR26, 0x3 ;  /* 0x0000001a17040291 */ /* 0x000fd0000f8e18ff */
[----:B------:R-:W-:-:S04]  /*3d60*/  @P0 SHF.L.U32 R0, R2, 0x1f, RZ ;  /* 0x0000001f02000819 */ /* 0x000fc800000006ff */
[----:B------:R1:W2:Y:S01]  /*3d70*/  @P0 SYNCS.PHASECHK.TRANS64.TRYWAIT P2, [UR4], R0 ;  /* 0x00000000ff0005a7 */ /* 0x0002a20008041104 */
[----:B------:R-:W3:Y:S02]  /*3d80*/  SYNCS.PHASECHK.TRANS64.TRYWAIT P0, [UR31+0x110], R5 ;  /* 0x00011005ff0075a7 */ /* 0x000ee4000800111f */
[----:B-123--:R-:W-:Y:S05]  /*3d90*/  @!P0 BRA `(.L_x_73) ;  /* 0x0000006800988947 */ /* 0x00efea0003800000 */
.L_x_181:
[----:B------:R-:W-:Y:S01]  /*3da0*/  UMOV UR27, UR22 ;  /* 0x00000016001b7c82 */ /* 0x000fe20008000000 */
[----:B------:R-:W-:Y:S05]  /*3db0*/  BRA.U !UP0, `(.L_x_74) ;  /* 0x0000000108c07547 */ /* 0x000fea000b800000 */
[----:B------:R-:W-:Y:S02]  /*3dc0*/  UIADD3 UR27, UPT, UPT, UR43, UR22, URZ ;  /* 0x000000162b1b7290 */ /* 0x000fe4000fffe0ff */
[----:B------:R-:W-:Y:S01]  /*3dd0*/  UPLOP3.LUT UP2, UPT, UPT, UPT, UPT, 0x40, 0x4 ;  /* 0x000000000004789c */ /* 0x000fe20003f4e870 */
[----:B------:R-:W-:Y:S01]  /*3de0*/  UMOV UR24, UR33 ;  /* 0x0000002100187c82 */ /* 0x000fe20008000000 */
[----:B------:R-:W-:-:S09]  /*3df0*/  UMOV UR10, UR23 ;  /* 0x00000017000a7c82 */ /* 0x000fd20008000000 */
.L_x_77:
[----:B--2---:R-:W-:Y:S01]  /*3e00*/  ULEA UR5, UR10, UR26, 0x3 ;  /* 0x0000001a0a057291 */ /* 0x004fe2000f8e18ff */
[----:B---3--:R-:W-:Y:S11]  /*3e10*/  @P2 BRA `(.L_x_75) ;  /* 0x00000000000c2947 */ /* 0x008ff60003800000 */
[----:B-1----:R-:W-:Y:S04]  /*3e20*/  SHF.L.U32 R5, R2, 0x1f, RZ ;  /* 0x0000001f02057819 */ /* 0x002fe800000006ff */
[----:B------:R-:W1:Y:S02]  /*3e30*/  SYNCS.PHASECHK.TRANS64.TRYWAIT P0, [UR5], R5 ;  /* 0x00000005ff0075a7 */ /* 0x000e640008001105 */
[----:B-1----:R-:W-:Y:S05]  /*3e40*/  @!P0 BRA `(.L_x_76) ;  /* 0x0000006800848947 */ /* 0x002fea0003800000 */
.L_x_75:
[----:B------:R-:W-:Y:S01]  /*3e50*/  UISETP.NE.AND UP0, UPT, UR24, 0x1, UPT ;  /* 0x000000011800788c */ /* 0x000fe2000bf05270 */
[----:B------:R-:W-:Y:S01]  /*3e60*/  PLOP3.LUT P2, PT, PT, PT, PT, 0x80, 0x8 ;  /* 0x000000000008781c */ /* 0x000fe20003f4f070 */
[----:B------:R-:W-:Y:S02]  /*3e70*/  UIADD3 UR4, UPT, UPT, UR10, 0x1, URZ ;  /* 0x000000010a047890 */ /* 0x000fe4000fffe0ff */
[----:B------:R-:W-:Y:S02]  /*3e80*/  UIADD3 UR25, UPT, UPT, UR5, 0x40, URZ ;  /* 0x0000004005197890 */ /* 0x000fe4000fffe0ff */
[----:B------:R-:W-:Y:S01]  /*3e90*/  UISETP.NE.AND UP1, UPT, UR4, 0x8, UPT ;  /* 0x000000080400788c */ /* 0x000fe2000bf25270 */
[----:B------:R-:W-:Y:S01]  /*3ea0*/  PLOP3.LUT P0, PT, PT, PT, UP0, 0x80, 0x8 ;  /* 0x000000000008781c */ /* 0x000fe20003f0f008 */
[----:B------:R-:W-:Y:S02]  /*3eb0*/  UIADD3 UR22, UPT, UPT, UR22, 0x1, URZ ;  /* 0x0000000116167890 */ /* 0x000fe4000fffe0ff */
[----:B------:R-:W-:Y:S02]  /*3ec0*/  USEL UR6, URZ, 0x1, UP1 ;  /* 0x00000001ff067887 */ /* 0x000fe40008800000 */
[----:B------:R-:W-:Y:S02]  /*3ed0*/  USEL UR23, UR4, URZ, UP1 ;  /* 0x000000ff04177287 */ /* 0x000fe40008800000 */
[----:B------:R-:W-:Y:S02]  /*3ee0*/  UIADD3 UR24, UPT, UPT, UR24, -0x1, URZ ;  /* 0xffffffff18187890 */ /* 0x000fe4000fffe0ff */
[----:B------:R-:W-:Y:S01]  /*3ef0*/  @UP0 ULEA UR4, UR23, UR26, 0x3 ;  /* 0x0000001a17040291 */ /* 0x000fe2000f8e18ff */
[----:B------:R-:W-:Y:S01]  /*3f00*/  LOP3.LUT R2, R2, UR6, RZ, 0x3c, !PT ;  /* 0x0000000602027c12 */ /* 0x000fe2000f8e3cff */
[----:B------:R-:W-:Y:S02]  /*3f10*/  ULEA UR6, UR10, UR30, 0xa ;  /* 0x0000001e0a067291 */ /* 0x000fe4000f8e50ff */
[----:B------:R-:W-:Y:S01]  /*3f20*/  UISETP.NE.AND UP0, UPT, UR22, UR27, UPT ;  /* 0x0000001b1600728c */ /* 0x000fe2000bf05270 */
[----:B-1----:R-:W-:Y:S01]  /*3f30*/  @P0 SHF.L.U32 R0, R2, 0x1f, RZ ;  /* 0x0000001f02000819 */ /* 0x002fe200000006ff */
[----:B------:R-:W-:Y:S02]  /*3f40*/  UIADD3 UR20, UPT, UPT, UR6, 0x2, URZ ;  /* 0x0000000206147890 */ /* 0x000fe4000fffe0ff */
[----:B------:R-:W-:Y:S01]  /*3f50*/  UIADD3 UR16, UPT, UPT, UR6, 0x4, URZ ;  /* 0x0000000406107890 */ /* 0x000fe2000fffe0ff */
[----:B------:R2:W3:Y:S01]  /*3f60*/  @P0 SYNCS.PHASECHK.TRANS64.TRYWAIT P2, [UR4], R0 ;  /* 0x00000000ff0005a7 */ /* 0x0004e20008041104 */
[----:B------:R-:W-:Y:S02]  /*3f70*/  ULEA UR4, UR10, UR29, 0x9 ;  /* 0x0000001d0a047291 */ /* 0x000fe4000f8e48ff */
[----:B------:R-:W-:Y:S02]  /*3f80*/  UIADD3 UR12, UPT, UPT, UR6, 0x6, URZ ;  /* 0x00000006060c7890 */ /* 0x000fe4000fffe0ff */
[----:B------:R-:W-:Y:S02]  /*3f90*/  UIADD3 UR18, UPT, UPT, UR4, 0x2, URZ ;  /* 0x0000000204127890 */ /* 0x000fe4000fffe0ff */
[----:B------:R-:W-:Y:S02]  /*3fa0*/  UIADD3 UR14, UPT, UPT, UR4, 0x4, URZ ;  /* 0x00000004040e7890 */ /* 0x000fe4000fffe0ff */
[----:B------:R-:W-:Y:S01]  /*3fb0*/  UIADD3 UR8, UPT, UPT, UR4, 0x6, URZ ;  /* 0x0000000604087890 */ /* 0x000fe2000fffe0ff */
[----:B------:R-:W-:Y:S01]  /*3fc0*/  UMOV UR7, 0x40004040 ;  /* 0x4000404000077882 */ /* 0x000fe20000000000 */
[----:B------:R-:W-:Y:S01]  /*3fd0*/  UMOV UR5, 0x40004040 ;  /* 0x4000404000057882 */ /* 0x000fe20000000000 */
[----:B------:R-:W-:Y:S01]  /*3fe0*/  UMOV UR21, 0x40004040 ;  /* 0x4000404000157882 */ /* 0x000fe20000000000 */
[----:B------:R2:W-:Y:S01]  /*3ff0*/  UTCHMMA.2CTA gdesc[UR4], gdesc[UR6], tmem[UR11], tmem[UR40], idesc[UR41], UP2 ;  /* 0x00ff2806040075ea */ /* 0x0005e2000920000b */
[----:B------:R-:W-:Y:S01]  /*4000*/  UPLOP3.LUT UP2, UPT, UPT, UPT, UPT, 0x80, 0x8 ;  /* 0x000000000008789c */ /* 0x000fe20003f4f070 */
[----:B------:R-:W-:Y:S01]  /*4010*/  UMOV UR19, 0x40004040 ;  /* 0x4000404000137882 */ /* 0x000fe20000000000 */
[----:B------:R-:W-:Y:S01]  /*4020*/  UMOV UR17, 0x40004040 ;  /* 0x4000404000117882 */ /* 0x000fe20000000000 */
[----:B------:R2:W-:Y:S01]  /*4030*/  UTCHMMA.2CTA gdesc[UR18], gdesc[UR20], tmem[UR11], tmem[UR38], idesc[UR39], UPT ;  /* 0x00ff2614120075ea */ /* 0x0005e2000ba0000b */
[----:B------:R-:W-:Y:S01]  /*4040*/  UMOV UR15, 0x40004040 ;  /* 0x40004040000f7882 */ /* 0x000fe20000000000 */
[----:B------:R-:W-:Y:S01]  /*4050*/  UMOV UR13, 0x40004040 ;  /* 0x40004040000d7882 */ /* 0x000fe20000000000 */
[----:B------:R-:W-:Y:S01]  /*4060*/  UMOV UR9, 0x40004040 ;  /* 0x4000404000097882 */ /* 0x000fe20000000000 */
[----:B------:R2:W-:Y:S01]  /*4070*/  UTCHMMA.2CTA gdesc[UR14], gdesc[UR16], tmem[UR11], tmem[UR36], idesc[UR37], UPT ;  /* 0x00ff24100e0075ea */ /* 0x0005e2000ba0000b */
[----:B------:R2:W-:Y:S01]  /*4080*/  UTCHMMA.2CTA gdesc[UR8], gdesc[UR12], tmem[UR11], tmem[UR34], idesc[UR35], UPT ;  /* 0x00ff220c080075ea */ /* 0x0005e2000ba0000b */
[----:B------:R2:W-:Y:S01]  /*4090*/  UTCBAR.2CTA.MULTICAST [UR25], URZ, UR28 ;  /* 0x000000ff190073e9 */ /* 0x0005e2000820081c */
[----:B------:R-:W-:Y:S01]  /*40a0*/  UMOV UR10, UR23 ;  /* 0x00000017000a7c82 */ /* 0x000fe20008000000 */
[----:B------:R-:W-:Y:S05]  /*40b0*/  BRA.U UP0, `(.L_x_77) ;  /* 0xfffffffd00507547 */ /* 0x000fea000b83ffff */
.L_x_74:
[----:B--2---:R-:W-:Y:S01]  /*40c0*/  UIADD3 UR4, UPT, UPT, UR31, 0xf0, URZ ;  /* 0x000000f01f047890 */ /* 0x004fe2000fffe0ff */
[----:B------:R-:W-:-:S08]  /*40d0*/  UMOV UR22, UR27 ;  /* 0x0000001b00167c82 */ /* 0x000fd00008000000 */
[----:B------:R2:W-:Y:S01]  /*40e0*/  UTCBAR.2CTA.MULTICAST [UR4], URZ, UR42 ;  /* 0x000000ff040073e9 */ /* 0x0005e2000820082a */
[----:B------:R-:W-:Y:S02]  /*40f0*/  NOP ;  /* 0x0000000000007918 */ /* 0x000fe40000000000 */
.L_x_72:
[----:B--2---:R-:W-:Y:S01]  /*4100*/  UIADD3 UR4, UPT, UPT, UR32, 0x1, URZ ;  /* 0x0000000120047890 */ /* 0x004fe2000fffe0ff */
[----:B------:R-:W-:-:S03]  /*4110*/  ISETP.NE.AND P0, PT, R8, 0x2, PT ;  /* 0x000000020800780c */ /* 0x000fc60003f05270 */
[----:B------:R-:W-:Y:S01]  /*4120*/  UISETP.NE.AND UP0, UPT, UR4, 0x4, UPT ;  /* 0x000000040400788c */ /* 0x000fe2000bf05270 */
[----:B-1----:R-:W-:Y:S02]  /*4130*/  SEL R0, RZ, 0x1, P0 ;  /* 0x00000001ff007807 */ /* 0x002fe40000000000 */
[----:B------:R-:W-:Y:S01]  /*4140*/  SEL R8, R8, RZ, P0 ;  /* 0x000000ff08087207 */ /* 0x000fe20000000000 */
[----:B------:R-:W-:Y:S01]  /*4150*/  USEL UR5, URZ, 0x1, UP0 ;  /* 0x00000001ff057887 */ /* 0x000fe20008000000 */
[----:B------:R-:W-:Y:S01]  /*4160*/  LOP3.LUT R3, R3, R0, RZ, 0x3c, !PT ;  /* 0x0000000003037212 */ /* 0x000fe200078e3cff */
[----:B------:R-:W-:-:S04]  /*4170*/  USEL UR32, UR4, URZ, UP0 ;  /* 0x000000ff04207287 */ /* 0x000fc80008000000 */
[----:B------:R-:W-:Y:S01]  /*4180*/  LOP3.LUT R9, R9, UR5, RZ, 0x3c, !PT ;  /* 0x0000000509097c12 */ /* 0x000fe2000f8e3cff */
[----:B------:R-:W-:Y:S07]  /*4190*/  @P1 BRA `(.L_x_78) ;  /* 0xfffffff800881947 */ /* 0x000fee000383ffff */
[----:B------:R-:W1:Y:S01]  /*41a0*/  S2UR UR8, SR_CgaCtaId ;  /* 0x00000000000879c3 */ /* 0x000e620000008800 */
[----:B------:R-:W-:Y:S01]  /*41b0*/  ELECT P0, URZ, PT ;  /* 0x0000000000ff782f */ /* 0x000fe20003800000 */
[----:B------:R-:W-:Y:S01]  /*41c0*/  HFMA2 R0, -RZ, RZ, 0, 5.9604644775390625e-08 ;  /* 0x00000001ff007431 */ /* 0x000fe200000001ff */
[----:B------:R-:W-:-:S05]  /*41d0*/  UMOV UR4, 0x40 ;  /* 0x0000004000047882 */ /* 0x000fca0000000000 */
[----:B------:R-:W-:Y:S01]  /*41e0*/  UVIRTCOUNT.DEALLOC.SMPOOL 0x80 ;  /* 0x000000800000784c */ /* 0x000fe20000000000 */
[----:B------:R-:W-:Y:S02]  /*41f0*/  UISETP.NE.AND UP1, UPT, UR47, URZ, UPT ;  /* 0x000000ff2f00728c */ /* 0x000fe4000bf25270 */
[----:B-1----:R-:W-:-:S09]  /*4200*/  ULEA UR8, UR8, UR4, 0x18 ;  /* 0x0000000408087291 */ /* 0x002fd2000f8ec0ff */
[----:B------:R1:W-:Y:S01]  /*4210*/  @P0 STS.U8 [UR8+0x1c], R0 ;  /* 0x00001c00ff000988 */ /* 0x0003e20008000008 */
[----:B------:R-:W-:Y:S05]  /*4220*/  BRA.U UP1, `(.L_x_79) ;  /* 0x0000000101a07547 */ /* 0x000fea000b800000 */
[----:B------:R-:W-:Y:S01]  /*4230*/  UIADD3 UR7, UPT, UPT, UR26, 0x110, URZ ;  /* 0x000001101a077890 */ /* 0x000fe2000fffe0ff */
[----:B------:R-:W-:-:S03]  /*4240*/  SHF.L.U32 R3, R9, 0x1f, RZ ;  /* 0x0000001f09037819 */ /* 0x000fc600000006ff */
[----:B------:R-:W-:-:S09]  /*4250*/  ULEA UR4, UR32, UR7, 0x3 ;  /* 0x0000000720047291 */ /* 0x000fd2000f8e18ff */
[----:B------:R-:W2:Y:S02]  /*4260*/  SYNCS.PHASECHK.TRANS64.TRYWAIT P0, [UR4], R3 ;  /* 0x00000003ff0075a7 */ /* 0x000ea40008001104 */
[----:B--2---:R-:W-:Y:S05]  /*4270*/  @!P0 BRA `(.L_x_80) ;  /* 0x0000006400908947 */ /* 0x004fea0003800000 */
.L_x_184:
        /* <DEDUP_REMOVED lines=9> */
.L_x_186:
        /* <DEDUP_REMOVED lines=9> */
.L_x_188:
[----:B------:R-:W-:-:S04]  /*43a0*/  UIADD3 UR4, UPT, UPT, UR4, 0x1, URZ ;  /* 0x0000000104047890 */ /* 0x000fc8000fffe0ff */
[----:B------:R-:W-:-:S04]  /*43b0*/  UISETP.NE.AND UP0, UPT, UR4, 0x4, UPT ;  /* 0x000000040400788c */ /* 0x000fc8000bf05270 */
[----:B------:R-:W-:Y:S02]  /*43c0*/  USEL UR5, URZ, 0x1, UP0 ;  /* 0x00000001ff057887 */ /* 0x000fe40008000000 */
[----:B------:R-:W-:-:S04]  /*43d0*/  USEL UR4, UR4, URZ, UP0 ;  /* 0x000000ff04047287 */ /* 0x000fc80008000000 */
[----:B------:R-:W-:Y:S01]  /*43e0*/  ULEA UR4, UR4, UR7, 0x3 ;  /* 0x0000000704047291 */ /* 0x000fe2000f8e18ff */
[----:B-1----:R-:W-:-:S04]  /*43f0*/  LOP3.LUT R3, R2, UR5, RZ, 0x3c, !PT ;  /* 0x0000000502037c12 */ /* 0x002fc8000f8e3cff */
[----:B------:R-:W-:Y:S01]  /*4400*/  SHF.L.U32 R3, R3, 0x1f, RZ ;  /* 0x0000001f03037819 */ /* 0x000fe200000006ff */
[----:B------:R-:W-:-:S04]  /*4410*/  IMAD.U32 R0, RZ, RZ, UR4 ;  /* 0x00000004ff007e24 */ /* 0x000fc8000f8e00ff */
[----:B------:R1:W2:Y:S03]  /*4420*/  SYNCS.PHASECHK.TRANS64.TRYWAIT P0, [R0+URZ], R3 ;  /* 0x00000003000075a7 */ /* 0x0002a600080011ff */
[----:B--2---:R-:W-:Y:S05]  /*4430*/  @!P0 NANOSLEEP.SYNCS 0x989680 ;  /* 0x009896800000895d */ /* 0x004fea0003900000 */
[----:B------:R-:W2:Y:S02]  /*4440*/  @!P0 SYNCS.PHASECHK.TRANS64 P0, [R0+URZ], R3 ;  /* 0x00000003000085a7 */ /* 0x000ea400080010ff */
[----:B--2---:R-:W-:Y:S05]  /*4450*/  @P0 BRA `(.L_x_83) ;  /* 0x0000000000200947 */ /* 0x004fea0003800000 */
.L_x_84:
[----:B--2---:R2:W4:Y:S02]  /*4460*/  SYNCS.PHASECHK.TRANS64.TRYWAIT P0, [R0+URZ], R3 ;  /* 0x00000003000075a7 */ /* 0x00452400080011ff */
[----:B----4-:R-:W-:Y:S05]  /*4470*/  @!P0 NANOSLEEP.SYNCS 0x989680 ;  /* 0x009896800000895d */ /* 0x010fea0003900000 */
[----:B------:R-:W4:Y:S02]  /*4480*/  @!P0 SYNCS.PHASECHK.TRANS64 P0, [R0+URZ], R3 ;  /* 0x00000003000085a7 */ /* 0x000f2400080010ff */
[----:B----4-:R-:W-:Y:S05]  /*4490*/  @!P0 BRA `(.L_x_84) ;  /* 0xfffffffc00f08947 */ /* 0x010fea000383ffff */
[----:B------:R-:W-:Y:S05]  /*44a0*/  BRA `(.L_x_83) ;  /* 0x00000000000c7947 */ /* 0x000fea0003800000 */
.L_x_79:
[----:B------:R-:W-:-:S04]  /*44b0*/  UIADD3 UR4, UPT, UPT, UR26, 0x150, URZ ;  /* 0x000001501a047890 */ /* 0x000fc8000fffe0ff */
[----:B------:R-:W-:-:S09]  /*44c0*/  UPRMT UR4, UR46, 0x654, UR4 ;  /* 0x000006542e047896 */ /* 0x000fd20008000004 */
[----:B------:R-:W-:Y:S03]  /*44d0*/  SYNCS.ARRIVE.TRANS64.RED.A1T0 RZ, [UR4], RZ ;  /* 0x000000ffffff79a7 */ /* 0x000fe60008100404 */
.L_x_83:
[----:B-12---:R-:W-:Y:S01]  /*44e0*/  SHF.L.U32 R3, RZ, 0x1f, RZ ;  /* 0x0000001fff037819 */ /* 0x006fe200000006ff */
[----:B------:R-:W-:Y:S01]  /*44f0*/  UIADD3 UR4, UPT, UPT, UR26, 0x150, URZ ;  /* 0x000001501a047890 */ /* 0x000fe2000fffe0ff */
[----:B------:R-:W-:Y:S02]  /*4500*/  PLOP3.LUT P0, PT, PT, PT, UP1, 0x80, 0x8 ;  /* 0x000000000008781c */ /* 0x000fe40003f0f018 */
[----:B------:R-:W1:Y:S02]  /*4510*/  SYNCS.PHASECHK.TRANS64.TRYWAIT P1, [UR26+0x150], R3 ;  /* 0x00015003ff0075a7 */ /* 0x000e64000802111a */
[----:B-1----:R-:W-:Y:S09]  /*4520*/  @!P1 BRA `(.L_x_85) ;  /* 0x00000064002c9947 */ /* 0x002ff20003800000 */
.L_x_190:
[----:B------:R-:W-:Y:S01]  /*4530*/  @!UP1 UPRMT UR4, UR46, 0x654, UR4 ;  /* 0x000006542e049896 */ /* 0x000fe20008000004 */
[----:B------:R-:W-:Y:S01]  /*4540*/  UMOV UR5, 0xffff ;  /* 0x0000ffff00057882 */ /* 0x000fe20000000000 */
[----:B------:R-:W-:-:S07]  /*4550*/  UMOV UR6, 0x1 ;  /* 0x0000000100067882 */ /* 0x000fce0000000000 */
[----:B------:R-:W-:Y:S01]  /*4560*/  @!P0 SYNCS.ARRIVE.TRANS64.RED.A1T0 RZ, [UR4], RZ ;  /* 0x000000ffffff89a7 */ /* 0x000fe20008100404 */
[----:B------:R-:W-:Y:S01]  /*4570*/  NOP ;  /* 0x0000000000007918 */ /* 0x000fe20000000000 */
[----:B-1----:R-:W1:Y:S01]  /*4580*/  LDS R0, [UR8+0x14] ;  /* 0x00001408ff007984 */ /* 0x002e620008000800 */
[----:B------:R-:W-:-:S04]  /*4590*/  ULOP3.LUT UR4, UR44, 0xffff, URZ, 0xc0, !UPT ;  /* 0x0000ffff2c047892 */ /* 0x000fc8000f8ec0ff */
[----:B------:R-:W-:-:S04]  /*45a0*/  USHF.R.U32.HI UR4, URZ, 0x5, UR4 ;  /* 0x00000005ff047899 */ /* 0x000fc80008011604 */
[----:B------:R-:W-:Y:S02]  /*45b0*/  USHF.L.U32 UR5, UR5, UR4, URZ ;  /* 0x0000000405057299 */ /* 0x000fe400080006ff */
[----:B------:R-:W-:-:S04]  /*45c0*/  USHF.L.U32 UR4, UR6, UR4, URZ ;  /* 0x0000000406047299 */ /* 0x000fc800080006ff */
[----:B-1----:R-:W-:-:S04]  /*45d0*/  LOP3.LUT R0, R0, UR5, RZ, 0xc0, !PT ;  /* 0x0000000500007c12 */ /* 0x002fc8000f8ec0ff */
[----:B------:R-:W-:-:S13]  /*45e0*/  ISETP.NE.AND P0, PT, R0, UR5, PT ;  /* 0x0000000500007c0c */ /* 0x000fda000bf05270 */
[----:B------:R-:W-:Y:S05]  /*45f0*/  @P0 BRA `(.L_x_86) ;  /* 0x0000000000580947 */ /* 0x000fea0003800000 */
[----:B------:R-:W1:Y:S02]  /*4600*/  LDS R0, [UR8+0x18] ;  /* 0x00001808ff007984 */ /* 0x000e640008000800 */
[----:B-1----:R-:W-:-:S04]  /*4610*/  LOP3.LUT R0, R0, UR4, RZ, 0xc0, !PT ;  /* 0x0000000400007c12 */ /* 0x002fc8000f8ec0ff */
[----:B------:R-:W-:-:S13]  /*4620*/  ISETP.NE.AND P0, PT, R0, UR4, PT ;  /* 0x0000000400007c0c */ /* 0x000fda000bf05270 */
[----:B------:R-:W-:Y:S05]  /*4630*/  @P0 BRA `(.L_x_87) ;  /* 0x00000000003c0947 */ /* 0x000fea0003800000 */
[----:B------:R-:W1:Y:S01]  /*4640*/  S2R R2, SR_LANEID ;  /* 0x0000000000027919 */ /* 0x000e620000000000 */
[----:B------:R-:W-:Y:S01]  /*4650*/  ULOP3.LUT UR5, URZ, UR5, URZ, 0x33, !UPT ;  /* 0x00000005ff057292 */ /* 0x000fe2000f8e33ff */
[----:B------:R-:W-:Y:S01]  /*4660*/  LOP3.LUT R4, RZ, UR4, RZ, 0x33, !PT ;  /* 0x00000004ff047c12 */ /* 0x000fe2000f8e33ff */
[----:B------:R-:W-:Y:S02]  /*4670*/  VOTEU.ANY UR4, UPT, PT ;  /* 0x0000000000047886 */ /* 0x000fe400038e0100 */
[----:B------:R-:W-:Y:S01]  /*4680*/  UFLO.U32 UR4, UR4 ;  /* 0x00000004000472bd */ /* 0x000fe200080e0000 */
[----:B------:R-:W2:Y:S01]  /*4690*/  REDUX UR6, R4 ;  /* 0x00000000040673c4 */ /* 0x000ea20000000000 */
[----:B------:R-:W-:-:S06]  /*46a0*/  IMAD.U32 R0, RZ, RZ, UR5 ;  /* 0x00000005ff007e24 */ /* 0x000fcc000f8e00ff */
[----:B------:R4:W-:Y:S01]  /*46b0*/  UTCATOMSWS.AND URZ, UR5 ;  /* 0x0000000500ff79e3 */ /* 0x0009e20008000000 */
[----:B------:R-:W3:Y:S01]  /*46c0*/  REDUX UR7, R0 ;  /* 0x00000000000773c4 */ /* 0x000ee20000000000 */
[----:B-1----:R-:W-:Y:S01]  /*46d0*/  ISETP.EQ.U32.AND P0, PT, R2, UR4, PT ;  /* 0x0000000402007c0c */ /* 0x002fe2000bf02070 */
[----:B--2---:R-:W-:Y:S01]  /*46e0*/  IMAD.U32 R2, RZ, RZ, UR6 ;  /* 0x00000006ff027e24 */ /* 0x004fe2000f8e00ff */
[----:B---3--:R-:W-:-:S11]  /*46f0*/  MOV R3, UR7 ;  /* 0x0000000700037c02 */ /* 0x008fd60008000f00 */
[----:B------:R4:W-:Y:S04]  /*4700*/  @P0 ATOMS.AND RZ, [UR8+0x14], R3 ;  /* 0x00001403ffff098c */ /* 0x0009e8000a800008 */
[----:B------:R4:W-:Y:S01]  /*4710*/  @P0 ATOMS.AND RZ, [UR8+0x18], R2 ;  /* 0x00001802ffff098c */ /* 0x0009e2000a800008 */
[----:B------:R-:W-:Y:S05]  /*4720*/  BRA `(.L_x_88) ;  /* 0x0000000000147947 */ /* 0x000fea0003800000 */
.L_x_87:
[----:B------:R-:W-:Y:S02]  /*4730*/  MOV R2, 0x4750 ;  /* 0x0000475000027802 */ /* 0x000fe40000000f00 */
[----:B---3-5:R-:W-:Y:S05]  /*4740*/  CALL.REL.NOINC `($__internal_0_$__cuda_sm10x_tcgen05_guardrail_trap_col_being_dealloced_not_returned_by_alloc) ;  /* 0x00000068000c7944 */ /* 0x028fea0003c00000 */
[----:B------:R-:W-:Y:S05]  /*4750*/  BRA `(.L_x_88) ;  /* 0x0000000000087947 */ /* 0x000fea0003800000 */
.L_x_86:
[----:B------:R-:W-:Y:S02]  /*4760*/  MOV R2, 0x4780 ;  /* 0x0000478000027802 */ /* 0x000fe40000000f00 */
[----:B---3-5:R-:W-:Y:S05]  /*4770*/  CALL.REL.NOINC `($__internal_2_$__cuda_sm10x_tcgen05_guardrail_trap_unallocated_columns_being_dealloced) ;  /* 0x0000006800187944 */ /* 0x028fea0003c00000 */
.L_x_88:
[----:B------:R-:W-:Y:S01]  /*4780*/  NOP ;  /* 0x0000000000007918 */ /* 0x000fe20000000000 */
[----:B----4-:R-:W-:Y:S05]  /*4790*/  EXIT ;  /* 0x000000000000794d */ /* 0x010fea0003800000 */
.L_x_59:
[----:B------:R-:W-:-:S09]  /*47a0*/  UISETP.NE.OR UP0, UPT, UR13, 0x3, !UP3 ;  /* 0x000000030d00788c */ /* 0x000fd2000df05670 */
[----:B------:R-:W-:Y:S05]  /*47b0*/  BRA.U UP0, `(.L_x_89) ;  /* 0x0000001100c87547 */ /* 0x000fea000b800000 */
[----:B------:R-:W1:Y:S01]  /*47c0*/  S2UR UR10, SR_CgaCtaId ;  /* 0x00000000000a79c3 */ /* 0x000e620000008800 */
[----:B------:R-:W2:Y:S01]  /*47d0*/  LDCU UR31, c[0x0][0x370] ;  /* 0x00006e00ff1f77ac */ /* 0x000ea20008000800 */
[----:B------:R-:W-:Y:S02]  /*47e0*/  HFMA2 R13, -RZ, RZ, 0, 0 ;  /* 0x00000000ff0d7431 */ /* 0x000fe400000001ff */
[----:B------:R-:W-:Y:S01]  /*47f0*/  IMAD.MOV.U32 R15, RZ, RZ, 0x1 ;  /* 0x00000001ff0f7424 */ /* 0x000fe200078e00ff */
[----:B------:R-:W-:Y:S01]  /*4800*/  MOV R7, 0x2000 ;  /* 0x0000200000077802 */ /* 0x000fe20000000f00 */
[----:B------:R-:W2:Y:S01]  /*4810*/  LDCU.128 UR48, c[0x0][0xb10] ;  /* 0x00016200ff3077ac */ /* 0x000ea20008000c00 */
[----:B------:R-:W-:Y:S01]  /*4820*/  IMAD.MOV.U32 R14, RZ, RZ, RZ ;  /* 0x000000ffff0e7224 */ /* 0x000fe200078e00ff */
[----:B------:R-:W3:Y:S01]  /*4830*/  LDC.64 R16, c[0x0][0x348] ;  /* 0x0000d200ff107b82 */ /* 0x000ee20000000a00 */
[----:B------:R-:W4:Y:S01]  /*4840*/  LDCU UR30, c[0x0][0x374] ;  /* 0x00006e80ff1e77ac */ /* 0x000f220008000800 */
[----:B------:R-:W1:Y:S06]  /*4850*/  LDCU UR15, c[0x0][0xb0c] ;  /* 0x00016180ff0f77ac */ /* 0x000e6c0008000800 */
[----:B------:R-:W3:Y:S01]  /*4860*/  LDC.64 R2, c[0x0][0x888] ;  /* 0x00022200ff027b82 */ /* 0x000ee20000000a00 */
[----:B------:R-:W3:Y:S01]  /*4870*/  LDCU UR54, c[0x0][0xb20] ;  /* 0x00016400ff3677ac */ /* 0x000ee20008000800 */
[----:B------:R-:W3:Y:S06]  /*4880*/  LDCU UR4, c[0x0][0xb30] ;  /* 0x00016600ff0477ac */ /* 0x000eec0008000800 */
[----:B------:R-:W3:Y:S01]  /*4890*/  LDC.64 R4, c[0x0][0x890] ;  /* 0x00022400ff047b82 */ /* 0x000ee20000000a00 */
[----:B------:R-:W-:Y:S01]  /*48a0*/  UMOV UR21, 0x400 ;  /* 0x0000040000157882 */ /* 0x000fe20000000000 */
[----:B--2---:R-:W-:-:S02]  /*48b0*/  UIMAD.WIDE.U32 UR6, UR31, UR48, URZ ;  /* 0x000000301f0672a5 */ /* 0x004fc4000f8e00ff */
[----:B----4-:R-:W-:Y:S02]  /*48c0*/  UIMAD.WIDE.U32 UR8, UR30, UR51, URZ ;  /* 0x000000331e0872a5 */ /* 0x010fe4000f8e00ff */
[----:B-1----:R-:W-:Y:S02]  /*48d0*/  ULEA UR21, UR10, UR21, 0x18 ;  /* 0x000000150a157291 */ /* 0x002fe4000f8ec0ff */
[----:B------:R-:W-:Y:S02]  /*48e0*/  UPLOP3.LUT UP2, UPT, UPT, UPT, UPT, 0x40, 0x4 ;  /* 0x000000000004789c */ /* 0x000fe40003f4e870 */
[----:B------:R-:W-:Y:S02]  /*48f0*/  UIADD3 UR37, UPT, UPT, UR21, 0x98, URZ ;  /* 0x0000009815257890 */ /* 0x000fe4000fffe0ff */
[----:B------:R-:W-:Y:S02]  /*4900*/  UIADD3 UR41, UPT, UPT, UR21, 0x80, URZ ;  /* 0x0000008015297890 */ /* 0x000fe4000fffe0ff */
[----:B------:R-:W-:-:S02]  /*4910*/  UIADD3 UR33, UPT, UPT, UR21, 0x88, URZ ;  /* 0x0000008815217890 */ /* 0x000fc4000fffe0ff */
[----:B------:R-:W-:Y:S01]  /*4920*/  UIADD3 UR25, UPT, UPT, UR21, 0x90, URZ ;  /* 0x0000009015197890 */ /* 0x000fe2000fffe0ff */
[----:B------:R-:W-:Y:S01]  /*4930*/  UMOV UR6, UR7 ;  /* 0x0000000700067c82 */ /* 0x000fe20008000000 */
[----:B------:R-:W-:Y:S01]  /*4940*/  UMOV UR47, UR9 ;  /* 0x00000009002f7c82 */ /* 0x000fe20008000000 */
[----:B------:R-:W-:Y:S02]  /*4950*/  UISETP.GE.AND UP0, UPT, UR45, 0x1, UPT ;  /* 0x000000012d00788c */ /* 0x000fe4000bf06270 */
[----:B------:R-:W-:Y:S01]  /*4960*/  UISETP.NE.AND UP4, UPT, UR45, 0x1, UPT ;  /* 0x000000012d00788c */ /* 0x000fe2000bf85270 */
[----:B------:R-:W1:Y:S01]  /*4970*/  LDCU.64 UR22, c[0x0][0xb28] ;  /* 0x00016500ff1677ac */ /* 0x000e620008000a00 */
[----:B------:R-:W-:Y:S02]  /*4980*/  UISETP.NE.AND UP6, UPT, UR15, 0x1, UPT ;  /* 0x000000010f00788c */ /* 0x000fe4000bfc5270 */
[----:B------:R-:W-:Y:S02]  /*4990*/  UISETP.NE.AND UP5, UPT, UR50, 0x1, UPT ;  /* 0x000000013200788c */ /* 0x000fe4000bfa5270 */
[----:B------:R-:W-:-:S02]  /*49a0*/  UPRMT UR37, UR10, 0x654, UR37 ;  /* 0x000006540a257896 */ /* 0x000fc40008000025 */
[----:B------:R-:W-:Y:S02]  /*49b0*/  USHF.R.U32.HI UR52, URZ, UR49, UR6 ;  /* 0x00000031ff347299 */ /* 0x000fe40008011606 */
[----:B------:R-:W-:Y:S02]  /*49c0*/  UPRMT UR46, UR10, 0x654, UR41 ;  /* 0x000006540a2e7896 */ /* 0x000fe40008000029 */
[----:B------:R-:W-:Y:S02]  /*49d0*/  UPRMT UR39, UR10, 0x654, UR33 ;  /* 0x000006540a277896 */ /* 0x000fe40008000021 */
[----:B------:R-:W-:Y:S02]  /*49e0*/  UPRMT UR38, UR10, 0x654, UR25 ;  /* 0x000006540a267896 */ /* 0x000fe40008000019 */
[----:B---3--:R-:W-:Y:S02]  /*49f0*/  USHF.R.U32.HI UR47, URZ, UR54, UR47 ;  /* 0x00000036ff2f7299 */ /* 0x008fe4000801162f */
[----:B------:R-:W-:-:S11]  /*4a00*/  UISETP.NE.AND UP3, UPT, UR4, 0x1, UPT ;  /* 0x000000010400788c */ /* 0x000fd6000bf65270 */
.L_x_100:
[C---:B------:R-:W-:Y:S02]  /*4a10*/  LEA R12, R14.reuse, UR21, 0x3 ;  /* 0x000000150e0c7c11 */ /* 0x040fe4000f8e18ff */
[----:B------:R-:W-:Y:S02]  /*4a20*/  SHF.L.U32 R9, R13, 0x1f, RZ ;  /* 0x0000001f0d097819 */ /* 0x000fe400000006ff */
[----:B------:R-:W-:Y:S02]  /*4a30*/  LEA R10, R14, UR21, 0x4 ;  /* 0x000000150e0a7c11 */ /* 0x000fe4000f8e20ff */
[----:B------:R-:W2:Y:S02]  /*4a40*/  SYNCS.PHASECHK.TRANS64.TRYWAIT P0, [R12+URZ+0xd0], R9 ;  /* 0x0000d0090c0075a7 */ /* 0x000ea400080011ff */
[----:B--23--:R-:W-:Y:S05]  /*4a50*/  @!P0 BRA `(.L_x_90) ;  /* 0x0000005c00f88947 */ /* 0x00cfea0003800000 */
.L_x_191:
[----:B--2---:R-:W2:Y:S01]  /*4a60*/  LDS.128 R8, [R10+0x160] ;  /* 0x000160000a087984 */ /* 0x004ea20000000c00 */
[----:B------:R-:W-:Y:S01]  /*4a70*/  UISETP.GE.AND UP0, UPT, UR45, 0x1, UPT ;  /* 0x000000012d00788c */ /* 0x000fe2000bf06270 */
[----:B------:R-:W-:Y:S01]  /*4a80*/  @!PT LDS RZ, [RZ] ;  /* 0x00000000fffff984 */ /* 0x000fe20000000800 */
[----:B------:R-:W-:Y:S01]  /*4a90*/  @!PT LDS RZ, [RZ] ;  /* 0x00000000fffff984 */ /* 0x000fe20000000800 */
[----:B------:R-:W-:Y:S01]  /*4aa0*/  @!PT LDS RZ, [RZ] ;  /* 0x00000000fffff984 */ /* 0x000fe20000000800 */
[----:B------:R-:W-:Y:S01]  /*4ab0*/  @!PT LDS RZ, [RZ] ;  /* 0x00000000fffff984 */ /* 0x000fe20000000800 */
[----:B------:R3:W-:Y:S06]  /*4ac0*/  MEMBAR.ALL.CTA ;  /* 0x0000000000007992 */ /* 0x0007ec0000008000 */
[----:B---3--:R-:W3:Y:S01]  /*4ad0*/  FENCE.VIEW.ASYNC.S ;  /* 0x00000000000073c6 */ /* 0x008ee20000000000 */
[----:B--2---:R-:W-:Y:S11]  /*4ae0*/  LOP3.LUT P0, RZ, R10, 0x1, RZ, 0xc0, !PT ;  /* 0x000000010aff7812 */ /* 0x004ff6000780c0ff */
[----:B------:R-:W-:Y:S02]  /*4af0*/  @!UPT UIADD3 URZ, UPT, UPT, URZ, URZ, URZ ;  /* 0x000000fffffff290 */ /* 0x000fe4000fffe0ff */
[----:B---3--:R-:W-:Y:S01]  /*4b00*/  VOTEU.ANY UP1, P0 ;  /* 0x0000000000ff7886 */ /* 0x008fe20000020100 */
[----:B------:R-:W-:Y:S11]  /*4b10*/  PLOP3.LUT P0, PT, PT, PT, UP1, 0x80, 0x8 ;  /* 0x000000000008781c */ /* 0x000ff60003f0f018 */
[----:B------:R-:W-:Y:S02]  /*4b20*/  @!UPT UIADD3 URZ, UPT, UPT, URZ, URZ, URZ ;  /* 0x000000fffffff290 */ /* 0x000fe4000fffe0ff */
[----:B------:R-:W-:Y:S02]  /*4b30*/  @P0 SHF.R.U32.HI R0, RZ, 0x10, R9 ;  /* 0x00000010ff000819 */ /* 0x000fe40000011609 */
[----:B------:R-:W-:Y:S02]  /*4b40*/  @P0 MOV R6, R8 ;  /* 0x0000000800060202 */ /* 0x000fe40000000f00 */
[----:B------:R-:W-:Y:S01]  /*4b50*/  @P0 R2UR UR4, R0 ;  /* 0x00000000000402ca */ /* 0x000fe200000e0000 */
[----:B------:R-:W-:Y:S01]  /*4b60*/  VIADD R0, R12, 0xe0 ;  /* 0x000000e00c007836 */ /* 0x000fe20000000000 */
[----:B------:R-:W-:Y:S02]  /*4b70*/  @P0 LOP3.LUT R8, R9, 0xffff, RZ, 0xc0, !PT ;  /* 0x0000ffff09080812 */ /* 0x000fe400078ec0ff */
[----:B------:R-:W-:Y:S02]  /*4b80*/  @P0 R2UR UR6, R6 ;  /* 0x00000000060602ca */ /* 0x000fe400000e0000 */
[----:B------:R-:W-:Y:S02]  /*4b90*/  PRMT R0, RZ, 0x654, R0 ;  /* 0x00000654ff007816 */ /* 0x000fe40000000000 */
[----:B------:R-:W-:Y:S02]  /*4ba0*/  @P0 R2UR UR5, R8 ;  /* 0x00000000080502ca */ /* 0x000fe400000e0000 */
[----:B------:R2:W-:Y:S03]  /*4bb0*/  SYNCS.ARRIVE.TRANS64.RED.A1T0 RZ, [R0+URZ], RZ ;  /* 0x000000ff00ff79a7 */ /* 0x0005e600081004ff */
[----:B------:R-:W-:Y:S04]  /*4bc0*/  @UP1 UMOV UR29, UR4 ;  /* 0x00000004001d1c82 */ /* 0x000fe80008000000 */
[----:B------:R-:W-:Y:S04]  /*4bd0*/  @UP1 UMOV UR14, UR6 ;  /* 0x00000006000e1c82 */ /* 0x000fe80008000000 */
[----:B------:R-:W-:Y:S01]  /*4be0*/  @UP1 UMOV UR13, UR5 ;  /* 0x00000005000d1c82 */ /* 0x000fe20008000000 */
[----:B------:R-:W-:Y:S05]  /*4bf0*/  BRA.U !UP0, `(.L_x_91) ;  /* 0x0000000108a47547 */ /* 0x000fea000b800000 */
[----:B------:R-:W-:Y:S02]  /*4c00*/  UIMAD.WIDE.U32 UR16, UR13, UR51, URZ ;  /* 0x000000330d1072a5 */ /* 0x000fe4000f8e00ff */
[----:B------:R-:W-:Y:S02]  /*4c10*/  UIMAD.WIDE.U32 UR18, UR14, UR48, URZ ;  /* 0x000000300e1272a5 */ /* 0x000fe4000f8e00ff */
[----:B------:R-:W-:Y:S02]  /*4c20*/  USEL UR4, UR30, UR47, !UP5 ;  /* 0x0000002f1e047287 */ /* 0x000fe4000e800000 */
[----:B------:R-:W-:Y:S02]  /*4c30*/  USEL UR7, UR31, UR52, !UP6 ;  /* 0x000000341f077287 */ /* 0x000fe4000f000000 */
[----:B-1----:R-:W-:Y:S02]  /*4c40*/  UIMAD.WIDE.U32 UR8, UR4, UR22, URZ ;  /* 0x00000016040872a5 */ /* 0x002fe4000f8e00ff */
[----:B------:R-:W-:Y:S01]  /*4c50*/  UIMAD.WIDE.U32 UR10, UR7, UR22, URZ ;  /* 0x00000016070a72a5 */ /* 0x000fe2000f8e00ff */
[----:B------:R-:W-:Y:S02]  /*4c60*/  UMOV UR5, UR17 ;  /* 0x0000001100057c82 */ /* 0x000fe40008000000 */
[----:B------:R-:W-:Y:S03]  /*4c70*/  USHF.R.U32.HI UR6, URZ, UR54, UR5 ;  /* 0x00000036ff067299 */ /* 0x000fe60008011605 */
[----:B------:R-:W-:Y:S01]  /*4c80*/  UMOV UR5, UR19 ;  /* 0x0000001300057c82 */ /* 0x000fe20008000000 */
[----:B------:R-:W-:Y:S02]  /*4c90*/  USEL UR6, UR13, UR6, !UP5 ;  /* 0x000000060d067287 */ /* 0x000fe4000e800000 */
[----:B------:R-:W-:Y:S03]  /*4ca0*/  USHF.R.U32.HI UR12, URZ, UR49, UR5 ;  /* 0x00000031ff0c7299 */ /* 0x000fe60008011605 */
[----:B------:R-:W-:Y:S02]  /*4cb0*/  UMOV UR5, UR9 ;  /* 0x0000000900057c82 */ /* 0x000fe40008000000 */
[----:B------:R-:W-:Y:S03]  /*4cc0*/  @UP4 USHF.R.U32.HI UR4, URZ, UR23, UR5 ;  /* 0x00000017ff044299 */ /* 0x000fe60008011605 */
[----:B------:R-:W-:Y:S01]  /*4cd0*/  UMOV UR5, UR11 ;  /* 0x0000000b00057c82 */ /* 0x000fe20008000000 */
[----:B------:R-:W-:Y:S02]  /*4ce0*/  UIMAD UR4, UR45, UR4, URZ ;  /* 0x000000042d0472a4 */ /* 0x000fe4000f8e02ff */
[----:B------:R-:W-:Y:S02]  /*4cf0*/  @UP4 USHF.R.U32.HI UR7, URZ, UR23, UR5 ;  /* 0x00000017ff074299 */ /* 0x000fe40008011605 */
[----:B------:R-:W-:Y:S02]  /*4d00*/  UIMAD.WIDE.U32 UR10, UR6, UR22, URZ ;  /* 0x00000016060a72a5 */ /* 0x000fe4000f8e00ff */
[----:B------:R-:W-:Y:S02]  /*4d10*/  USEL UR5, UR14, UR12, !UP6 ;  /* 0x0000000c0e057287 */ /* 0x000fe4000f000000 */
[----:B------:R-:W-:Y:S02]  /*4d20*/  UIMAD UR8, UR45, UR7, URZ ;  /* 0x000000072d0872a4 */ /* 0x000fe4000f8e02ff */
[----:B------:R-:W-:Y:S03]  /*4d30*/  UISETP.GE.AND UP0, UPT, UR6, UR4, UPT ;  /* 0x000000040600728c */ /* 0x000fe6000bf06270 */
[----:B------:R-:W-:Y:S01]  /*4d40*/  UMOV UR4, UR11 ;  /* 0x0000000b00047c82 */ /* 0x000fe20008000000 */
[----:B------:R-:W-:Y:S02]  /*4d50*/  UISETP.GE.OR UP0, UPT, UR5, UR8, UP0 ;  /* 0x000000080500728c */ /* 0x000fe40008706670 */
[----:B------:R-:W-:Y:S02]  /*4d60*/  USHF.R.U32.HI UR4, URZ, UR23, UR4 ;  /* 0x00000017ff047299 */ /* 0x000fe40008011604 */
[----:B------:R-:W-:Y:S02]  /*4d70*/  UIMAD.WIDE.U32 UR8, UR5, UR22, URZ ;  /* 0x00000016050872a5 */ /* 0x000fe4000f8e00ff */
[----:B------:R-:W-:Y:S04]  /*4d80*/  USEL UR10, UR6, UR4, !UP4 ;  /* 0x00000004060a7287 */ /* 0x000fe8000e000000 */
[----:B------:R-:W-:Y:S01]  /*4d90*/  UIADD3 UR11, UPT, UPT, -UR10, URZ, URZ ;  /* 0x000000ff0a0b7290 */ /* 0x000fe2000fffe1ff */
[----:B------:R-:W-:Y:S02]  /*4da0*/  @!UP0 UMOV UR4, UR9 ;  /* 0x0000000900048c82 */ /* 0x000fe40008000000 */
[----:B------:R-:W-:Y:S02]  /*4db0*/  @!UP0 USHF.R.U32.HI UR4, URZ, UR23, UR4 ;  /* 0x00000017ff048299 */ /* 0x000fe40008011604 */
[----:B------:R-:W-:Y:S02]  /*4dc0*/  UIMAD UR8, UR45, UR11, UR6 ;  /* 0x0000000b2d0872a4 */ /* 0x000fe4000f8e0206 */
[----:B------:R-:W-:Y:S04]  /*4dd0*/  @!UP0 USEL UR4, UR5, UR4, !UP4 ;  /* 0x0000000405048287 */ /* 0x000fe8000e000000 */
[----:B------:R-:W-:Y:S02]  /*4de0*/  @!UP0 UIMAD UR7, UR7, UR8, UR4 ;  /* 0x00000008070782a4 */ /* 0x000fe4000f8e0204 */
[----:B------:R-:W-:Y:S02]  /*4df0*/  @!UP0 UIADD3 UR9, UPT, UPT, UR10, -UR4, URZ ;  /* 0x800000040a098290 */ /* 0x000fe4000fffe0ff */
[----:B------:R-:W-:Y:S02]  /*4e00*/  UIADD3 UR8, UPT, UPT, -UR6, URZ, URZ ;  /* 0x000000ff06087290 */ /* 0x000fe4000fffe1ff */
[----:B------:R-:W-:Y:S02]  /*4e10*/  UIADD3 UR4, UPT, UPT, -UR5, URZ, URZ ;  /* 0x000000ff05047290 */ /* 0x000fe4000fffe1ff */
[----:B------:R-:W-:Y:S03]  /*4e20*/  @!UP0 UIMAD UR6, UR9, UR45, UR5 ;  /* 0x0000002d090682a4 */ /* 0x000fe6000f8e0205 */
[----:B------:R-:W-:Y:S01]  /*4e30*/  @!UP0 UMOV UR5, UR7 ;  /* 0x0000000700058c82 */ /* 0x000fe20008000000 */
[----:B------:R-:W-:Y:S02]  /*4e40*/  UIMAD UR7, UR15, UR4, UR14 ;  /* 0x000000040f0772a4 */ /* 0x000fe4000f8e020e */
[----:B------:R-:W-:Y:S02]  /*4e50*/  UIMAD UR4, UR50, UR8, UR13 ;  /* 0x00000008320472a4 */ /* 0x000fe4000f8e020d */
[----:B------:R-:W-:Y:S02]  /*4e60*/  UIMAD UR14, UR5, UR15, UR7 ;  /* 0x0000000f050e72a4 */ /* 0x000fe4000f8e0207 */
[----:B------:R-:W-:Y:S11]  /*4e70*/  UIMAD UR13, UR6, UR50, UR4 ;  /* 0x00000032060d72a4 */ /* 0x000ff6000f8e0204 */
[----:B------:R-:W-:Y:S01]  /*4e80*/  @!UPT UIADD3 URZ, UPT, UPT, URZ, URZ, URZ ;  /* 0x000000fffffff290 */ /* 0x000fe2000fffe0ff */
.L_x_91:
[----:B------:R-:W3:Y:S01]  /*4e90*/  @!UP3 LDCU.128 UR8, c[0x0][0xb10] ;  /* 0x00016200ff08b7ac */ /* 0x000ee20008000c00 */
[C---:B------:R-:W-:Y:S02]  /*4ea0*/  ISETP.NE.U32.AND P1, PT, R4.reuse, RZ, PT ;  /* 0x000000ff0400720c */ /* 0x040fe40003f25070 */
[----:B------:R-:W-:Y:S02]  /*4eb0*/  ISETP.NE.U32.AND P0, PT, R4, RZ, PT ;  /* 0x000000ff0400720c */ /* 0x000fe40003f05070 */
[C---:B------:R-:W-:Y:S02]  /*4ec0*/  ISETP.NE.AND.EX P1, PT, R5.reuse, RZ, PT, P1 ;  /* 0x000000ff0500720c */ /* 0x040fe40003f25310 */
[----:B------:R-:W-:Y:S01]  /*4ed0*/  ISETP.NE.AND.EX P0, PT, R5, RZ, PT, P0 ;  /* 0x000000ff0500720c */ /* 0x000fe20003f05300 */
[----:B------:R-:W4:Y:S01]  /*4ee0*/  @!UP3 LDCU UR5, c[0x0][0xb0c] ;  /* 0x00016180ff05b7ac */ /* 0x000f220008000800 */
[----:B------:R-:W-:Y:S01]  /*4ef0*/  SHF.L.U32 R9, R15, 0x1f, RZ ;  /* 0x0000001f0f097819 */ /* 0x000fe200000006ff */
[----:B------:R-:W-:Y:S02]  /*4f00*/  USHF.L.U32 UR42, UR32, 0x8, URZ ;  /* 0x00000008202a7899 */ /* 0x000fe400080006ff */
[----:B------:R-:W-:Y:S02]  /*4f10*/  USHF.L.U32 UR43, UR20, 0x6, URZ ;  /* 0x00000006142b7899 */ /* 0x000fe400080006ff */
[----:B---3--:R-:W-:Y:S07]  /*4f20*/  UIMAD.WIDE.U32 UR6, UR14, UR8, URZ ;  /* 0x000000080e0672a5 */ /* 0x008fee000f8e00ff */
[----:B------:R-:W-:Y:S01]  /*4f30*/  @!UP3 UMOV UR4, UR7 ;  /* 0x000000070004bc82 */ /* 0x000fe20008000000 */
[----:B----4-:R-:W-:Y:S02]  /*4f40*/  @!UP3 UISETP.NE.AND UP0, UPT, UR5, 0x1, UPT ;  /* 0x000000010500b88c */ /* 0x010fe4000bf05270 */
[----:B------:R-:W-:Y:S02]  /*4f50*/  @!UP3 USHF.R.U32.HI UR4, URZ, UR9, UR4 ;  /* 0x00000009ff04b299 */ /* 0x000fe40008011604 */
[----:B------:R-:W-:Y:S02]  /*4f60*/  UIMAD.WIDE.U32 UR6, UR13, UR11, URZ ;  /* 0x0000000b0d0672a5 */ /* 0x000fe4000f8e00ff */
[----:B------:R-:W-:Y:S02]  /*4f70*/  @!UP3 USEL UR8, UR14, UR4, !UP0 ;  /* 0x000000040e08b287 */ /* 0x000fe4000c000000 */
[----:B------:R-:W-:Y:S03]  /*4f80*/  @!UP3 UISETP.NE.AND UP0, UPT, UR10, 0x1, UPT ;  /* 0x000000010a00b88c */ /* 0x000fe6000bf05270 */
[----:B------:R-:W-:Y:S02]  /*4f90*/  @!UP3 UMOV UR6, UR7 ;  /* 0x000000070006bc82 */ /* 0x000fe40008000000 */
[----:B------:R-:W3:Y:S02]  /*4fa0*/  @!UP3 LDCU UR4, c[0x0][0xb20] ;  /* 0x00016400ff04b7ac */ /* 0x000ee40008000800 */
[----:B---3--:R-:W-:Y:S04]  /*4fb0*/  @!UP3 USHF.R.U32.HI UR6, URZ, UR4, UR6 ;  /* 0x00000004ff06b299 */ /* 0x008fe80008011606 */
[----:B------:R-:W-:Y:S04]  /*4fc0*/  @!UP3 USEL UR6, UR13, UR6, !UP0 ;  /* 0x000000060d06b287 */ /* 0x000fe8000c000000 */
[----:B------:R-:W-:Y:S02]  /*4fd0*/  @!UP3 UIADD3 UR4, UPT, UPT, -UR8, UR6, URZ ;  /* 0x000000060804b290 */ /* 0x000fe4000fffe1ff */
[----:B------:R-:W-:Y:S02]  /*4fe0*/  @!UP3 UIADD3 UR6, UPT, UPT, UR8, -UR6, URZ ;  /* 0x800000060806b290 */ /* 0x000fe4000fffe0ff */
[----:B------:R-:W-:Y:S02]  /*4ff0*/  @!UP3 UIMAD UR14, UR4, UR5, UR14 ;  /* 0x00000005040eb2a4 */ /* 0x000fe4000f8e020e */
[----:B------:R-:W-:Y:S01]  /*5000*/  @!UP3 UIMAD UR13, UR6, UR10, UR13 ;  /* 0x0000000a060db2a4 */ /* 0x000fe2000f8e020d */
[----:B------:R-:W-:Y:S11]  /*5010*/  BRA.U UP2, `(.L_x_92) ;  /* 0x0000000102107547 */ /* 0x000ff6000b800000 */
[----:B--2---:R-:W-:Y:S04]  /*5020*/  MOV R0, UR53 ;  /* 0x0000003500007c02 */ /* 0x004fe80008000f00 */
[----:B------:R-:W-:Y:S04]  /*5030*/  SHF.L.U32 R11, R0, 0x1f, RZ ;  /* 0x0000001f000b7819 */ /* 0x000fe800000006ff */
[----:B------:R-:W2:Y:S02]  /*5040*/  SYNCS.PHASECHK.TRANS64.TRYWAIT P2, [UR21+0xc8], R11 ;  /* 0x0000c80bff0075a7 */ /* 0x000ea40008041115 */
[----:B--2---:R-:W-:Y:S05]  /*5050*/  @!P2 BRA `(.L_x_93) ;  /* 0x00000058008ca947 */ /* 0x004fea0003800000 */
.L_x_92:
[----:B------:R-:W-:Y:S05]  /*5060*/  @!P1 BRA `(.L_x_94) ;  /* 0x0000000000309947 */ /* 0x000fea0003800000 */
[----:B------:R-:W-:Y:S01]  /*5070*/  ISETP.NE.U32.AND P1, PT, R2, RZ, PT ;  /* 0x000000ff0200720c */ /* 0x000fe20003f25070 */
[----:B------:R-:W3:Y:S01]  /*5080*/  LDCU.64 UR4, c[0x0][0x358] ;  /* 0x00006b00ff0477ac */ /* 0x000ee20008000a00 */
[----:B------:R-:W-:Y:S02]  /*5090*/  IMAD.MOV.U32 R80, RZ, RZ, 0x1 ;  /* 0x00000001ff507424 */ /* 0x000fe400078e00ff */
[----:B------:R-:W-:Y:S11]  /*50a0*/  ISETP.NE.AND.EX P1, PT, R3, RZ, PT, P1 ;  /* 0x000000ff0300720c */ /* 0x000ff60003f25310 */
[----:B------:R-:W-:Y:S02]  /*50b0*/  @!UPT UIADD3 URZ, UPT, UPT, URZ, URZ, URZ ;  /* 0x000000fffffff290 */ /* 0x000fe4000fffe0ff */
[----:B--2---:R-:W2:Y:S01]  /*50c0*/  @P1 LDC.64 R10, c[0x0][0x888] ;  /* 0x00022200ff0a1b82 */ /* 0x004ea20000000a00 */
[----:B------:R-:W-:Y:S04]  /*50d0*/  @P1 IMAD R0, R4, UR36, RZ ;  /* 0x0000002404001c24 */ /* 0x000fe8000f8e02ff */
[----:B--2---:R-:W-:Y:S04]  /*50e0*/  @P1 IMAD.WIDE R10, R0, 0x4, R10 ;  /* 0x00000004000a1825 */ /* 0x004fe800078e020a */
[----:B------:R-:W-:Y:S01]  /*50f0*/  HFMA2 R0, -RZ, RZ, 0, 5.9604644775390625e-08 ;  /* 0x00000001ff007431 */ /* 0x000fe200000001ff */
[----:B---3-5:R3:W5:Y:S04]  /*5100*/  @P1 LDG.E R41, desc[UR4][R10.64] ;  /* 0x000000040a291981 */ /* 0x028768000c1e1900 */
[----:B------:R-:W-:Y:S01]  /*5110*/  @!P1 PRMT R80, R0, 0x7610, R80 ;  /* 0x0000761000509816 */ /* 0x000fe20000000050 */
[----:B---3--:R-:W4:Y:S06]  /*5120*/  @!P1 LDC R41, c[0x0][0x880] ;  /* 0x00022000ff299b82 */ /* 0x008f2c0000000800 */
.L_x_94:
[----:B----45:R-:W-:Y:S01]  /*5130*/  @!P0 FSETP.EQ.AND P1, PT, R41, RZ, PT ;  /* 0x000000ff2900820b */ /* 0x030fe20003f22000 */
[----:B------:R-:W-:Y:S01]  /*5140*/  @!UPT UIADD3 URZ, UPT, UPT, URZ, URZ, URZ ;  /* 0x000000fffffff290 */ /* 0x000fe2000fffe0ff */
[----:B------:R-:W-:Y:S11]  /*5150*/  @!P0 BRA `(.L_x_95) ;  /* 0x0000000000188947 */ /* 0x000ff60003800000 */
[----:B------:R-:W-:Y:S02]  /*5160*/  LOP3.LUT P0, RZ, R80, 0xff, RZ, 0xc0, !PT ;  /* 0x000000ff50ff7812 */ /* 0x000fe4000780c0ff */
[----:B------:R-:W-:Y:S04]  /*5170*/  ISETP.NE.U32.AND P1, PT, R2, RZ, PT ;  /* 0x000000ff0200720c */ /* 0x000fe80003f25070 */
[----:B------:R-:W-:Y:S04]  /*5180*/  ISETP.NE.AND.EX P1, PT, R3, RZ, PT, P1 ;  /* 0x000000ff0300720c */ /* 0x000fe80003f25310 */
[----:B------:R-:W-:Y:S03]  /*5190*/  PLOP3.LUT P1, PT, P1, PT, PT, 0x8, 0x80 ;  /* 0x000000000080781c */ /* 0x000fe60000f2e170 */
[----:B------:R-:W-:Y:S11]  /*51a0*/  @P0 FSETP.EQ.AND P1, PT, R41, RZ, PT ;  /* 0x000000ff2900020b */ /* 0x000ff60003f22000 */
[----:B------:R-:W-:Y:S02]  /*51b0*/  @!UPT UIADD3 URZ, UPT, UPT, URZ, URZ, URZ ;  /* 0x000000fffffff290 */ /* 0x000fe4000fffe0ff */
.L_x_95:
[----:B------:R-:W3:Y:S01]  /*51c0*/  SYNCS.PHASECHK.TRANS64.TRYWAIT P2, [UR21+0xa0], R9 ;  /* 0x0000a009ff0075a7 */ /* 0x000ee20008041115 */
[----:B------:R-:W-:Y:S04]  /*51d0*/  ELECT P0, URZ, PT ;  /* 0x0000000000ff782f */ /* 0x000fe80003800000 */
[----:B------:R-:W-:Y:S11]  /*51e0*/  PLOP3.LUT P1, PT, P1, P0, PT, 0xf2, 0x2f ;  /* 0x00000000002f781c */ /* 0x000ff60000f21e72 */
[----:B------:R-:W-:Y:S02]  /*51f0*/  @!UPT UIADD3 URZ, UPT, UPT, URZ, URZ, URZ ;  /* 0x000000fffffff290 */ /* 0x000fe4000fffe0ff */
[----:B------:R-:W-:Y:S05]  /*5200*/  @!P1 IADD3 R8, P0, PT, R16, 0x580, RZ ;  /* 0x0000058010089810 */ /* 0x000fea0007f1e0ff */
[----:B------:R-:W-:Y:S01]  /*5210*/  @!P1 IMAD.X R6, RZ, RZ, R17, P0 ;  /* 0x000000ffff069224 */ /* 0x000fe200000e0611 */
[----:B---3--:R-:W-:Y:S07]  /*5220*/  @!P2 BRA `(.L_x_96) ;  /* 0x000000580030a947 */ /* 0x008fee0003800000 */
.L_x_194:
[----:B------:R-:W-:Y:S01]  /*5230*/  @!P1 R2UR UR5, R8 ;  /* 0x00000000080592ca */ /* 0x000fe200000e0000 */
[----:B------:R-:W-:Y:S01]  /*5240*/  VOTEU.ALL UP0, P1 ;  /* 0x0000000000ff7886 */ /* 0x000fe20000800000 */
[----:B------:R-:W-:Y:S01]  /*5250*/  @!P1 R2UR UR4, R6 ;  /* 0x00000000060492ca */ /* 0x000fe200000e0000 */
[----:B------:R-:W-:Y:S01]  /*5260*/  UMOV UR6, 0x0 ;  /* 0x0000000000067882 */ /* 0x000fe20000000000 */
[----:B------:R-:W-:Y:S01]  /*5270*/  UMOV UR7, 0x10000000 ;  /* 0x1000000000077882 */ /* 0x000fe20000000000 */
[----:B------:R-:W-:Y:S01]  /*5280*/  UMOV UR44, UR36 ;  /* 0x00000024002c7c82 */ /* 0x000fe20008000000 */
[----:B------:R-:W-:Y:S01]  /*5290*/  @!UP0 UIADD3 UR40, UPT, UPT, UR21, 0x200, URZ ;  /* 0x0000020015288890 */ /* 0x000fe2000fffe0ff */
[----:B--2---:R-:W-:Y:S01]  /*52a0*/  @!P1 IMAD.MOV.U32 R0, RZ, RZ, 0x2000 ;  /* 0x00002000ff009424 */ /* 0x004fe200078e00ff */
[----:B------:R-:W-:Y:S01]  /*52b0*/  @!UP0 UIADD3 UR10, UPT, UPT, UR42, 0x80, URZ ;  /* 0x000000802a0a8890 */ /* 0x000fe2000fffe0ff */
[----:B------:R-:W-:Y:S01]  /*52c0*/  @!P1 IADD3 R8, P0, PT, R16, 0x580, RZ ;  /* 0x0000058010089810 */ /* 0x000fe20007f1e0ff */
[----:B------:R-:W-:Y:S01]  /*52d0*/  @!UP0 UIADD3 UR8, UPT, UPT, UR21, 0x1200, URZ ;  /* 0x0000120015088890 */ /* 0x000fe2000fffe0ff */
[----:B------:R-:W-:Y:S02]  /*52e0*/  VOTEU.ALL UP0, P1 ;  /* 0x0000000000ff7886 */ /* 0x000fe40000800000 */
[----:B------:R-:W-:Y:S01]  /*52f0*/  IMAD.U32 R10, RZ, RZ, UR5 ;  /* 0x00000005ff0a7e24 */ /* 0x000fe2000f8e00ff */
[----:B------:R-:W-:Y:S01]  /*5300*/  UMOV UR9, UR41 ;  /* 0x0000002900097c82 */ /* 0x000fe20008000000 */
[----:B------:R-:W-:Y:S01]  /*5310*/  IMAD.U32 R11, RZ, RZ, UR4 ;  /* 0x00000004ff0b7e24 */ /* 0x000fe2000f8e00ff */
[----:B------:R-:W-:Y:S01]  /*5320*/  UMOV UR11, UR43 ;  /* 0x0000002b000b7c82 */ /* 0x000fe20008000000 */
[----:B------:R-:W-:Y:S01]  /*5330*/  UMOV UR12, UR36 ;  /* 0x00000024000c7c82 */ /* 0x000fe20008000000 */
[----:B------:R-:W-:Y:S01]  /*5340*/  @!P1 R2UR UR4, R10 ;  /* 0x000000000a0492ca */ /* 0x000fe200000e0000 */
[----:B------:R-:W-:Y:S01]  /*5350*/  @!P1 IMAD.X R6, RZ, RZ, R17, P0 ;  /* 0x000000ffff069224 */ /* 0x000fe200000e0611 */
[----:B------:R-:W-:Y:S11]  /*5360*/  @!P1 R2UR UR5, R11 ;  /* 0x000000000b0592ca */ /* 0x000ff600000e0000 */
[----:B------:R-:W-:Y:S02]  /*5370*/  @!UPT UIADD3 URZ, UPT, UPT, URZ, URZ, URZ ;  /* 0x000000fffffff290 */ /* 0x000fe4000fffe0ff */
[----:B------:R2:W-:Y:S01]  /*5380*/  @!UP0 UTMALDG.3D [UR40], [UR4], desc[UR6] ;  /* 0x00000628040085b4 */ /* 0x0005e20008011000 */
[----:B------:R-:W-:Y:S05]  /*5390*/  VOTEU.ALL UP0, P1 ;  /* 0x0000000000ff7886 */ /* 0x000fea0000800000 */
[----:B------:R2:W-:Y:S01]  /*53a0*/  @!UP0 UTMALDG.3D [UR8], [UR4], desc[UR6] ;  /* 0x00000608040085b4 */ /* 0x0005e20008011000 */
[----:B------:R2:W-:Y:S01]  /*53b0*/  @!P1 SYNCS.ARRIVE.TRANS64.RED.A0TR RZ, [UR21+0x80], R0 ;  /* 0x00008000ffff99a7 */ /* 0x0005e20008300415 */
[----:B------:R-:W-:Y:S01]  /*53c0*/  SYNCS.ARRIVE.TRANS64.RED.A1T0 RZ, [UR46], RZ ;  /* 0x000000ffffff79a7 */ /* 0x000fe2000810042e */
[----:B------:R-:W3:Y:S02]  /*53d0*/  SYNCS.PHASECHK.TRANS64.TRYWAIT P2, [UR21+0xa8], R9 ;  /* 0x0000a809ff0075a7 */ /* 0x000ee40008041115 */
[----:B--23--:R-:W-:Y:S05]  /*53e0*/  @!P2 BRA `(.L_x_97) ;  /* 0x0000005400d8a947 */ /* 0x00cfea0003800000 */
.L_x_196:
        /* <DEDUP_REMOVED lines=10> */
[----:B------:R-:W-:Y:S02]  /*5490*/  @!UP0 UIADD3 UR10, UPT, UPT, UR42, 0xa0, URZ ;  /* 0x000000a02a0a8890 */ /* 0x000fe4000fffe0ff */
[----:B------:R-:W-:Y:S01]  /*54a0*/  @!UP0 UIADD3 UR8, UPT, UPT, UR21, 0x3200, URZ ;  /* 0x0000320015088890 */ /* 0x000fe2000fffe0ff */
[----:B------:R-:W-:Y:S01]  /*54b0*/  IMAD.U32 R10, RZ, RZ, UR5 ;  /* 0x00000005ff0a7e24 */ /* 0x000fe2000f8e00ff */
[----:B------:R-:W-:Y:S01]  /*54c0*/  VOTEU.ALL UP0, P1 ;  /* 0x0000000000ff7886 */ /* 0x000fe20000800000 */
[----:B------:R-:W-:Y:S01]  /*54d0*/  IMAD.U32 R11, RZ, RZ, UR4 ;  /* 0x00000004ff0b7e24 */ /* 0x000fe2000f8e00ff */
[----:B------:R-:W-:Y:S01]  /*54e0*/  UMOV UR9, UR33 ;  /* 0x0000002100097c82 */ /* 0x000fe20008000000 */
[----:B------:R-:W-:Y:S01]  /*54f0*/  UMOV UR11, UR43 ;  /* 0x0000002b000b7c82 */ /* 0x000fe20008000000 */
[----:B------:R-:W-:Y:S01]  /*5500*/  @!P1 R2UR UR4, R10 ;  /* 0x000000000a0492ca */ /* 0x000fe200000e0000 */
[----:B------:R-:W-:Y:S01]  /*5510*/  UMOV UR12, UR36 ;  /* 0x00000024000c7c82 */ /* 0x000fe20008000000 */
[----:B------:R-:W-:Y:S01]  /*5520*/  @!P1 R2UR UR5, R11 ;  /* 0x000000000b0592ca */ /* 0x000fe200000e0000 */
[----:B------:R-:W-:Y:S11]  /*5530*/  @!P1 IMAD.X R6, RZ, RZ, R17, P0 ;  /* 0x000000ffff069224 */ /* 0x000ff600000e0611 */
[----:B------:R-:W-:Y:S01]  /*5540*/  @!UPT UIADD3 URZ, UPT, UPT, URZ, URZ, URZ ;  /* 0x000000fffffff290 */ /* 0x000fe2000fffe0ff */
[----:B------:R2:W-:Y:S01]  /*5550*/  @!UP0 UTMALDG.3D [UR32], [UR4], desc[UR6] ;  /* 0x00000620040085b4 */ /* 0x0005e20008011000 */
[----:B------:R-:W-:Y:S05]  /*5560*/  VOTEU.ALL UP0, P1 ;  /* 0x0000000000ff7886 */ /* 0x000fea0000800000 */
[----:B------:R2:W-:Y:S01]  /*5570*/  @!UP0 UTMALDG.3D [UR8], [UR4], desc[UR6] ;  /* 0x00000608040085b4 */ /* 0x0005e20008011000 */
[----:B------:R2:W-:Y:S01]  /*5580*/  @!P1 SYNCS.ARRIVE.TRANS64.RED.A0TR RZ, [UR21+0x88], R0 ;  /* 0x00008800ffff99a7 */ /* 0x0005e20008300415 */
[----:B------:R-:W-:Y:S01]  /*5590*/  SYNCS.ARRIVE.TRANS64.RED.A1T0 RZ, [UR39], RZ ;  /* 0x000000ffffff79a7 */ /* 0x000fe20008100427 */
[----:B------:R-:W3:Y:S02]  /*55a0*/  SYNCS.PHASECHK.TRANS64.TRYWAIT P2, [UR21+0xb0], R9 ;  /* 0x0000b009ff0075a7 */ /* 0x000ee40008041115 */
[----:B--23--:R-:W-:Y:S05]  /*55b0*/  @!P2 BRA `(.L_x_98) ;  /* 0x00000054007ca947 */ /* 0x00cfea0003800000 */
.L_x_198:
        /* <DEDUP_REMOVED lines=9> */
[----:B------:R-:W-:Y:S01]  /*5650*/  VIADD R14, R14, 0x1 ;  /* 0x000000010e0e7836 */ /* 0x000fe20000000000 */
        /* <DEDUP_REMOVED lines=10> */
[----:B------:R-:W-:Y:S11]  /*5700*/  UMOV UR12, UR36 ;  /* 0x00000024000c7c82 */ /* 0x000ff60008000000 */
        /* <DEDUP_REMOVED lines=8> */
.L_x_200:
[----:B------:R-:W-:Y:S01]  /*5790*/  UPLOP3.LUT UP2, UPT, UPT, UPT, UPT, 0x80, 0x8 ;  /* 0x000000000008789c */ /* 0x000fe20003f4f070 */
[----:B------:R-:W-:Y:S01]  /*57a0*/  @!P1 IADD3 R6, P0, PT, R16, 0x580, RZ ;  /* 0x0000058010069810 */ /* 0x000fe20007f1e0ff */
[----:B------:R-:W-:Y:S01]  /*57b0*/  UMOV UR6, 0x0 ;  /* 0x0000000000067882 */ /* 0x000fe20000000000 */
[----:B------:R-:W-:Y:S01]  /*57c0*/  UMOV UR7, 0x10000000 ;  /* 0x1000000000077882 */ /* 0x000fe20000000000 */
[----:B------:R-:W-:Y:S01]  /*57d0*/  VOTEU.ALL UP0, P1 ;  /* 0x0000000000ff7886 */ /* 0x000fe20000800000 */
[----:B------:R-:W-:Y:S01]  /*57e0*/  @!P1 R2UR UR5, R6 ;  /* 0x00000000060592ca */ /* 0x000fe200000e0000 */
[----:B--2---:R-:W-:Y:S01]  /*57f0*/  @!P1 IMAD.X R0, RZ, RZ, R17, P0 ;  /* 0x000000ffff009224 */ /* 0x004fe200000e0611 */
[----:B------:R-:W-:Y:S01]  /*5800*/  UMOV UR19, UR43 ;  /* 0x0000002b00137c82 */ /* 0x000fe20008000000 */
[----:B------:R-:W-:Y:S01]  /*5810*/  UMOV UR20, UR36 ;  /* 0x0000002400147c82 */ /* 0x000fe20008000000 */
[----:B------:R-:W-:Y:S01]  /*5820*/  @!UP0 UIADD3 UR18, UPT, UPT, UR42, 0x60, URZ ;  /* 0x000000602a128890 */ /* 0x000fe2000fffe0ff */
[----:B------:R-:W-:Y:S01]  /*5830*/  R2UR UR26, R82 ;  /* 0x00000000521a72ca */ /* 0x000fe200000e0000 */
[----:B------:R-:W-:Y:S01]  /*5840*/  @!UP0 UIADD3 UR16, UPT, UPT, UR21, 0x6200, URZ ;  /* 0x0000620015108890 */ /* 0x000fe2000fffe0ff */
[----:B------:R-:W-:Y:S01]  /*5850*/  @!P1 R2UR UR4, R0 ;  /* 0x00000000000492ca */ /* 0x000fe200000e0000 */
[----:B------:R-:W-:Y:S01]  /*5860*/  @!UP0 UIADD3 UR17, UPT, UPT, UR21, 0x98, URZ ;  /* 0x0000009815118890 */ /* 0x000fe2000fffe0ff */
[----:B------:R-:W-:Y:S01]  /*5870*/  R2UR UR24, R83 ;  /* 0x00000000531872ca */ /* 0x000fe200000e0000 */
[----:B------:R-:W-:Y:S01]  /*5880*/  @!UP0 UIADD3 UR10, UPT, UPT, UR42, 0xe0, URZ ;  /* 0x000000e02a0a8890 */ /* 0x000fe2000fffe0ff */
[----:B------:R-:W-:Y:S01]  /*5890*/  ISETP.NE.AND P0, PT, R14, 0x2, PT ;  /* 0x000000020e00780c */ /* 0x000fe20003f05270 */
[----:B------:R-:W-:Y:S01]  /*58a0*/  @!UP0 UIADD3 UR8, UPT, UPT, UR21, 0x7200, URZ ;  /* 0x0000720015088890 */ /* 0x000fe2000fffe0ff */
[----:B------:R-:W-:Y:S01]  /*58b0*/  IMAD.U32 R8, RZ, RZ, UR5 ;  /* 0x00000005ff087e24 */ /* 0x000fe2000f8e00ff */
[----:B------:R-:W-:Y:S01]  /*58c0*/  VOTEU.ALL UP0, P1 ;  /* 0x0000000000ff7886 */ /* 0x000fe20000800000 */
[----:B------:R-:W-:Y:S01]  /*58d0*/  UMOV UR11, UR43 ;  /* 0x0000002b000b7c82 */ /* 0x000fe20008000000 */
[----:B------:R-:W-:Y:S01]  /*58e0*/  UMOV UR12, UR36 ;  /* 0x00000024000c7c82 */ /* 0x000fe20008000000 */
[----:B------:R-:W-:Y:S01]  /*58f0*/  UMOV UR9, UR17 ;  /* 0x0000001100097c82 */ /* 0x000fe20008000000 */
[----:B------:R-:W-:Y:S01]  /*5900*/  SEL R0, RZ, 0x1, P0 ;  /* 0x00000001ff007807 */ /* 0x000fe20000000000 */
[----:B------:R-:W-:Y:S01]  /*5910*/  UIADD3 UR32, UPT, UPT, UR13, UR26, URZ ;  /* 0x0000001a0d207290 */ /* 0x000fe2000fffe0ff */
[----:B------:R-:W-:Y:S01]  /*5920*/  IMAD.U32 R9, RZ, RZ, UR4 ;  /* 0x00000004ff097e24 */ /* 0x000fe2000f8e00ff */
[----:B------:R-:W-:Y:S01]  /*5930*/  @!P1 R2UR UR4, R8 ;  /* 0x00000000080492ca */ /* 0x000fe200000e0000 */
[----:B------:R-:W-:Y:S01]  /*5940*/  UMOV UR36, UR29 ;  /* 0x0000001d00247c82 */ /* 0x000fe20008000000 */
[----:B------:R-:W-:Y:S02]  /*5950*/  LOP3.LUT R13, R13, R0, RZ, 0x3c, !PT ;  /* 0x000000000d0d7212 */ /* 0x000fe400078e3cff */
[----:B------:R-:W-:Y:S02]  /*5960*/  @!P1 R2UR UR5, R9 ;  /* 0x00000000090592ca */ /* 0x000fe400000e0000 */
[----:B------:R-:W-:Y:S02]  /*5970*/  LOP3.LUT R15, R15, 0x1, RZ, 0x3c, !PT ;  /* 0x000000010f0f7812 */ /* 0x000fe400078e3cff */
[----:B------:R-:W-:Y:S09]  /*5980*/  SEL R14, R14, RZ, P0 ;  /* 0x000000ff0e0e7207 */ /* 0x000ff20000000000 */
[----:B------:R2:W-:Y:S01]  /*5990*/  @!UP0 UTMALDG.3D [UR16], [UR4], desc[UR6] ;  /* 0x00000610040085b4 */ /* 0x0005e20008011000 */
[----:B------:R-:W-:Y:S05]  /*59a0*/  VOTEU.ALL UP0, P1 ;  /* 0x0000000000ff7886 */ /* 0x000fea0000800000 */
[----:B------:R3:W-:Y:S01]  /*59b0*/  @!UP0 UTMALDG.3D [UR8], [UR4], desc[UR6] ;  /* 0x00000608040085b4 */ /* 0x0007e20008011000 */
[----:B------:R3:W-:Y:S01]  /*59c0*/  @!P1 SYNCS.ARRIVE.TRANS64.RED.A0TR RZ, [UR21+0x98], R7 ;  /* 0x00009807ffff99a7 */ /* 0x0007e20008300415 */
[----:B------:R-:W-:Y:S01]  /*59d0*/  SYNCS.ARRIVE.TRANS64.RED.A1T0 RZ, [UR37], RZ ;  /* 0x000000ffffff79a7 */ /* 0x000fe20008100425 */
[----:B--2---:R-:W-:Y:S01]  /*59e0*/  UIADD3 UR20, UPT, UPT, UR14, UR24, URZ ;  /* 0x000000180e147290 */ /* 0x004fe2000fffe0ff */
[----:B------:R-:W-:Y:S11]  /*59f0*/  BRA.U UP1, `(.L_x_100) ;  /* 0xfffffff101047547 */ /* 0x000ff6000b83ffff */
[----:B------:R-:W-:-:S04]  /*5a00*/  SHF.L.U32 R3, R15, 0x1f, RZ ;  /* 0x0000001f0f037819 */ /* 0x000fc800000006ff */
[----:B------:R-:W2:Y:S02]  /*5a10*/  SYNCS.PHASECHK.TRANS64.TRYWAIT P0, [UR21+0xa0], R3 ;  /* 0x0000a003ff0075a7 */ /* 0x000ea40008001115 */
[----:B--2---:R-:W-:Y:S05]  /*5a20*/  @!P0 BRA `(.L_x_101) ;  /* 0x0000005000908947 */ /* 0x004fea0003800000 */
.L_x_202:
[----:B------:R-:W4:Y:S02]  /*5a30*/  SYNCS.PHASECHK.TRANS64.TRYWAIT P0, [UR21+0xa8], R3 ;  /* 0x0000a803ff0075a7 */ /* 0x000f240008001115 */
[----:B----4-:R-:W-:Y:S05]  /*5a40*/  @!P0 BRA `(.L_x_102) ;  /* 0x0000005000a08947 */ /* 0x010fea0003800000 */
.L_x_204:
[----:B------:R-:W4:Y:S02]  /*5a50*/  SYNCS.PHASECHK.TRANS64.TRYWAIT P0, [UR21+0xb0], R3 ;  /* 0x0000b003ff0075a7 */ /* 0x000f240008001115 */
[----:B----4-:R-:W-:Y:S05]  /*5a60*/  @!P0 BRA `(.L_x_103) ;  /* 0x0000005000b08947 */ /* 0x010fea0003800000 */
.L_x_206:
[----:B--2---:R-:W-:-:S07]  /*5a70*/  MOV R0, UR21 ;  /* 0x0000001500007c02 */ /* 0x004fce0008000f00 */
.L_x_104:
[----:B--2---:R-:W-:-:S04]  /*5a80*/  SHF.L.U32 R3, R15, 0x1f, RZ ;  /* 0x0000001f0f037819 */ /* 0x004fc800000006ff */
[----:B------:R2:W4:Y:S03]  /*5a90*/  SYNCS.PHASECHK.TRANS64.TRYWAIT P0, [R0+URZ+0xb8], R3 ;  /* 0x0000b803000075a7 */ /* 0x00052600080011ff */
[----:B----4-:R-:W-:Y:S05]  /*5aa0*/  @!P0 NANOSLEEP.SYNCS 0x989680 ;  /* 0x009896800000895d */ /* 0x010fea0003900000 */
[----:B------:R-:W4:Y:S02]  /*5ab0*/  @!P0 SYNCS.PHASECHK.TRANS64 P0, [R0+URZ+0xb8], R3 ;  /* 0x0000b803000085a7 */ /* 0x000f2400080010ff */
[----:B-1-34-:R-:W-:Y:S05]  /*5ac0*/  @P0 EXIT ;  /* 0x000000000000094d */ /* 0x01afea0003800000 */
[----:B------:R-:W-:Y:S05]  /*5ad0*/  BRA `(.L_x_104) ;  /* 0xfffffffc00e87947 */ /* 0x000fea000383ffff */
.L_x_89:
[----:B------:R-:W-:-:S06]  /*5ae0*/  UISETP.GE.AND UP0, UPT, UR13, 0x4, UPT ;  /* 0x000000040d00788c */ /* 0x000fcc000bf06270 */
[----:B------:R-:W-:-:S13]  /*5af0*/  PLOP3.LUT P0, PT, PT, PT, UP0, 0x80, 0x8 ;  /* 0x000000000008781c */ /* 0x000fda0003f0f008 */
[----:B------:R-:W-:Y:S05]  /*5b00*/  @!P0 EXIT ;  /* 0x000000000000894d */ /* 0x000fea0003800000 */
[----:B------:R-:W1:Y:S08]  /*5b10*/  S2UR UR4, SR_CgaCtaId ;  /* 0x00000000000479c3 */ /* 0x000e700000008800 */
[----:B------:R-:W-:Y:S01]  /*5b20*/  BAR.SYNC.DEFER_BLOCKING 0x6, 0xa0 ;  /* 0x0182800000007b1d */ /* 0x000fe20000010000 */
[----:B------:R-:W-:Y:S01]  /*5b30*/  IMAD.SHL.U32 R3, R95, 0x20, RZ ;  /* 0x000000205f037824 */ /* 0x000fe200078e00ff */
[C---:B------:R-:W-:Y:S01]  /*5b40*/  SHF.L.U32 R4, R81.reuse, 0x15, RZ ;  /* 0x0000001551047819 */ /* 0x040fe200000006ff */
[----:B------:R-:W-:Y:S01]  /*5b50*/  IMAD.SHL.U32 R5, R81, 0x400, RZ ;  /* 0x0000040051057824 */ /* 0x000fe200078e00ff */
[C---:B------:R-:W-:Y:S01]  /*5b60*/  LOP3.LUT R96, R95.reuse, 0x60, RZ, 0xc0, !PT ;  /* 0x000000605f607812 */ /* 0x040fe200078ec0ff */
[----:B------:R-:W-:Y:S01]  /*5b70*/  IMAD.SHL.U32 R2, R95, 0x4, RZ ;  /* 0x000000045f027824 */ /* 0x000fe200078e00ff */
[----:B------:R-:W-:-:S02]  /*5b80*/  UMOV UR43, 0x400 ;  /* 0x00000400002b7882 */ /* 0x000fc40000000000 */
[----:B------:R-:W2:Y:S01]  /*5b90*/  LDC.64 R78, c[0x0][0x8b0] ;  /* 0x00022c00ff4e7b82 */ /* 0x000ea20000000a00 */
[----:B------:R-:W-:Y:S01]  /*5ba0*/  LOP3.LUT R94, R3, 0xb20, RZ, 0xc0, !PT ;  /* 0x00000b20035e7812 */ /* 0x000fe200078ec0ff */
[----:B------:R-:W-:Y:S01]  /*5bb0*/  IMAD.U32 R37, R95, 0x10000, RZ ;  /* 0x000100005f257824 */ /* 0x000fe200078e00ff */
[----:B------:R-:W-:Y:S01]  /*5bc0*/  LOP3.LUT R3, R3, 0xc0, RZ, 0xc0, !PT ;  /* 0x000000c003037812 */ /* 0x000fe200078ec0ff */
[----:B------:R-:W-:Y:S01]  /*5bd0*/  HFMA2 R36, -RZ, RZ, 0, 0 ;  /* 0x00000000ff247431 */ /* 0x000fe200000001ff */
[----:B------:R-:W-:Y:S01]  /*5be0*/  LOP3.LUT R94, R94, 0x400, R5, 0xf8, !PT ;  /* 0x000004005e5e7812 */ /* 0x000fe200078ef805 */
[----:B------:R-:W-:Y:S01]  /*5bf0*/  IMAD.MOV.U32 R91, RZ, RZ, 0x1 ;  /* 0x00000001ff5b7424 */ /* 0x000fe200078e00ff */
[----:B------:R-:W-:Y:S01]  /*5c00*/  LOP3.LUT R3, R3, 0x18, R2, 0xf8, !PT ;  /* 0x0000001803037812 */ /* 0x000fe200078ef802 */
[----:B------:R-:W3:Y:S01]  /*5c10*/  LDC.64 R76, c[0x0][0x8a8] ;  /* 0x00022a00ff4c7b82 */ /* 0x000ee20000000a00 */
[----:B------:R-:W-:Y:S01]  /*5c20*/  LOP3.LUT R4, R4, 0x200000, RZ, 0xc0, !PT ;  /* 0x0020000004047812 */ /* 0x000fe200078ec0ff */
[----:B------:R-:W-:Y:S01]  /*5c30*/  IMAD.MOV.U32 R90, RZ, RZ, RZ ;  /* 0x000000ffff5a7224 */ /* 0x000fe200078e00ff */
[----:B------:R-:W-:Y:S01]  /*5c40*/  LOP3.LUT R94, R94, R3, RZ, 0xfc, !PT ;  /* 0x000000035e5e7212 */ /* 0x000fe200078efcff */
[----:B------:R-:W-:Y:S01]  /*5c50*/  IMAD.MOV.U32 R87, RZ, RZ, RZ ;  /* 0x000000ffff577224 */ /* 0x000fe200078e00ff */
[----:B------:R-:W-:Y:S01]  /*5c60*/  LOP3.LUT R93, R95, 0x2, RZ, 0xc0, !PT ;  /* 0x000000025f5d7812 */ /* 0x000fe200078ec0ff */
[----:B------:R-:W4:Y:S01]  /*5c70*/  LDCU UR59, c[0x0][0x370] ;  /* 0x00006e00ff3b77ac */ /* 0x000f220008000800 */
[----:B------:R-:W-:-:S02]  /*5c80*/  LOP3.LUT R37, R4, 0x400000, R37, 0xf8, !PT ;  /* 0x0040000004257812 */ /* 0x000fc400078ef825 */
[----:B------:R-:W-:Y:S01]  /*5c90*/  LOP3.LUT R95, R95, 0x4, RZ, 0xc0, !PT ;  /* 0x000000045f5f7812 */ /* 0x000fe200078ec0ff */
[----:B-1----:R-:W-:Y:S01]  /*5ca0*/  ULEA UR43, UR4, UR43, 0x18 ;  /* 0x0000002b042b7291 */ /* 0x002fe2000f8ec0ff */
[----:B------:R-:W-:Y:S01]  /*5cb0*/  MOV R89, RZ ;  /* 0x000000ff00597202 */ /* 0x000fe20000000f00 */
[----:B------:R-:W1:Y:S02]  /*5cc0*/  LDCU UR42, c[0x0][0xb0c] ;  /* 0x00016180ff2a77ac */ /* 0x000e640008000800 */
[----:B------:R-:W-:Y:S01]  /*5cd0*/  UIADD3 UR4, UPT, UPT, UR43, 0x200, URZ ;  /* 0x000002002b047890 */ /* 0x000fe2000fffe0ff */
[----:B------:R-:W1:Y:S04]  /*5ce0*/  LDCU UR39, c[0x0][0xb30] ;  /* 0x00016600ff2777ac */ /* 0x000e680008000800 */
[----:B------:R-:W4:Y:S01]  /*5cf0*/  LDS R0, [UR43+0x180] ;  /* 0x0001802bff007984 */ /* 0x000f220008000800 */
[----:B------:R-:W-:Y:S01]  /*5d00*/  MOV R85, UR4 ;  /* 0x0000000400557c02 */ /* 0x000fe20008000f00 */
[----:B------:R-:W1:Y:S04]  /*5d10*/  LDCU.64 UR56, c[0x0][0x888] ;  /* 0x00011100ff3877ac */ /* 0x000e680008000a00 */
[----:B------:R-:W-:Y:S01]  /*5d20*/  IMAD R94, R94, 0x2, R85 ;  /* 0x000000025e5e7824 */ /* 0x000fe200078e0255 */
[----:B------:R-:W1:Y:S03]  /*5d30*/  LDCU.64 UR40, c[0x0][0xb28] ;  /* 0x00016500ff2877ac */ /* 0x000e660008000a00 */
[--C-:B------:R-:W-:Y:S01]  /*5d40*/  IMAD R93, R93, -0x10, R94.reuse ;  /* 0xfffffff05d5d7824 */ /* 0x100fe200078e025e */
[----:B------:R-:W1:Y:S01]  /*5d50*/  LDCU.64 UR62, c[0x0][0x890] ;  /* 0x00011200ff3e77ac */ /* 0x000e620008000a00 */
[----:B------:R-:W-:Y:S01]  /*5d60*/  IMAD R92, R95, -0x10, R94 ;  /* 0xfffffff05f5c7824 */ /* 0x000fe200078e025e */
[----:B------:R-:W1:Y:S01]  /*5d70*/  LDCU.128 UR52, c[0x0][0xb10] ;  /* 0x00016200ff3477ac */ /* 0x000e620008000c00 */
[----:B------:R-:W1:Y:S01]  /*5d80*/  LDCU UR58, c[0x0][0x374] ;  /* 0x00006e80ff3a77ac */ /* 0x000e620008000800 */
[----:B------:R-:W-:Y:S01]  /*5d90*/  UMOV UR47, URZ ;  /* 0x000000ff002f7c82 */ /* 0x000fe20008000000 */
[----:B------:R-:W-:Y:S01]  /*5da0*/  UMOV UR46, URZ ;  /* 0x000000ff002e7c82 */ /* 0x000fe20008000000 */
[----:B-1234-:R-:W-:-:S07]  /*5db0*/  IMAD.IADD R37, R0, 0x1, R37 ;  /* 0x0000000100257824 */ /* 0x01efce00078e0225 */
.L_x_148:
[----:B------:R-:W-:Y:S02]  /*5dc0*/  LEA R3, R87, UR43, 0x3 ;  /* 0x0000002b57037c11 */ /* 0x000fe4000f8e18ff */
[----:B------:R-:W-:Y:S02]  /*5dd0*/  SHF.L.U32 R0, R89, 0x1f, RZ ;  /* 0x0000001f59007819 */ /* 0x000fe400000006ff */
[----:B------:R-:W-:Y:S02]  /*5de0*/  LEA R5, R87, UR43, 0x4 ;  /* 0x0000002b57057c11 */ /* 0x000fe4000f8e20ff */
[----:B-1----:R-:W1:Y:S02]  /*5df0*/  SYNCS.PHASECHK.TRANS64.TRYWAIT P0, [R3+URZ+0xd0], R0 ;  /* 0x0000d000030075a7 */ /* 0x002e6400080011ff */
[----:B-12---:R-:W-:Y:S05]  /*5e00*/  @!P0 BRA `(.L_x_105) ;  /* 0x0000004c00e08947 */ /* 0x006fea0003800000 */
.L_x_207:
        /* <DEDUP_REMOVED lines=11> */
[----:B------:R-:W-:Y:S01]  /*5ec0*/  PLOP3.LUT P0, PT, PT, PT, UP1, 0x80, 0x8 ;  /* 0x000000000008781c */ /* 0x000fe20003f0f018 */
[----:B------:R-:W-:Y:S11]  /*5ed0*/  UP2UR UR61, UPR, URZ, 0x2 ;  /* 0x00000002ff3d7883 */ /* 0x000ff60008000000 */
[----:B------:R-:W-:Y:S01]  /*5ee0*/  @!UPT UIADD3 URZ, UPT, UPT, URZ, URZ, URZ ;  /* 0x000000fffffff290 */ /* 0x000fe2000fffe0ff */
[----:B-1----:R-:W-:Y:S02]  /*5ef0*/  @P0 SHF.R.U32.HI R0, RZ, 0x10, R5 ;  /* 0x00000010ff000819 */ /* 0x002fe40000011605 */
        /* <DEDUP_REMOVED lines=12> */
[----:B------:R-:W2:Y:S01]  /*5fc0*/  LDCU UR12, c[0x0][0xb20] ;  /* 0x00016400ff0c77ac */ /* 0x000ea20008000800 */
[----:B------:R-:W-:Y:S02]  /*5fd0*/  UIMAD.WIDE.U32 UR4, UR58, UR55, URZ ;  /* 0x000000373a0472a5 */ /* 0x000fe4000f8e00ff */
[----:B------:R-:W-:Y:S02]  /*5fe0*/  UIMAD.WIDE.U32 UR6, UR59, UR52, URZ ;  /* 0x000000343b0672a5 */ /* 0x000fe4000f8e00ff */
[----:B------:R-:W-:Y:S02]  /*5ff0*/  UISETP.NE.AND UP0, UPT, UR54, 0x1, UPT ;  /* 0x000000013600788c */ /* 0x000fe4000bf05270 */
[----:B------:R-:W-:Y:S02]  /*6000*/  UIMAD.WIDE.U32 UR8, UR37, UR55, URZ ;  /* 0x00000037250872a5 */ /* 0x000fe4000f8e00ff */
[----:B------:R-:W-:Y:S02]  /*6010*/  UIMAD.WIDE.U32 UR10, UR38, UR52, URZ ;  /* 0x00000034260a72a5 */ /* 0x000fe4000f8e00ff */
[----:B------:R-:W-:Y:S02]  /*6020*/  UISETP.NE.AND UP1, UPT, UR42, 0x1, UPT ;  /* 0x000000012a00788c */ /* 0x000fe4000bf25270 */
[----:B------:R-:W-:Y:S01]  /*6030*/  UISETP.NE.AND UP2, UPT, UR45, 0x1, UPT ;  /* 0x000000012d00788c */ /* 0x000fe2000bf45270 */
[----:B------:R-:W-:Y:S02]  /*6040*/  UMOV UR4, UR5 ;  /* 0x0000000500047c82 */ /* 0x000fe40008000000 */
[----:B--2---:R-:W-:Y:S03]  /*6050*/  USHF.R.U32.HI UR5, URZ, UR12, UR4 ;  /* 0x0000000cff057299 */ /* 0x004fe60008011604 */
[----:B------:R-:W-:Y:S02]  /*6060*/  UMOV UR4, UR7 ;  /* 0x0000000700047c82 */ /* 0x000fe40008000000 */
[----:B------:R-:W-:Y:S02]  /*6070*/  USHF.R.U32.HI UR7, URZ, UR53, UR4 ;  /* 0x00000035ff077299 */ /* 0x000fe40008011604 */
[----:B------:R-:W-:Y:S02]  /*6080*/  USEL UR4, UR58, UR5, !UP0 ;  /* 0x000000053a047287 */ /* 0x000fe4000c000000 */
[----:B------:R-:W-:Y:S01]  /*6090*/  USEL UR7, UR59, UR7, !UP1 ;  /* 0x000000073b077287 */ /* 0x000fe2000c800000 */
[----:B------:R-:W-:Y:S01]  /*60a0*/  UMOV UR5, UR9 ;  /* 0x0000000900057c82 */ /* 0x000fe20008000000 */
[----:B------:R-:W-:Y:S02]  /*60b0*/  UIMAD.WIDE.U32 UR8, UR4, UR40, URZ ;  /* 0x00000028040872a5 */ /* 0x000fe4000f8e00ff */
[----:B------:R-:W-:Y:S03]  /*60c0*/  USHF.R.U32.HI UR6, URZ, UR12, UR5 ;  /* 0x0000000cff067299 */ /* 0x000fe60008011605 */
[----:B------:R-:W-:Y:S01]  /*60d0*/  UMOV UR5, UR11 ;  /* 0x0000000b00057c82 */ /* 0x000fe20008000000 */
[----:B------:R-:W-:Y:S02]  /*60e0*/  UIMAD.WIDE.U32 UR10, UR7, UR40, URZ ;  /* 0x00000028070a72a5 */ /* 0x000fe4000f8e00ff */
[----:B------:R-:W-:Y:S02]  /*60f0*/  USHF.R.U32.HI UR12, URZ, UR53, UR5 ;  /* 0x00000035ff0c7299 */ /* 0x000fe40008011605 */
[----:B------:R-:W-:Y:S01]  /*6100*/  USEL UR6, UR37, UR6, !UP0 ;  /* 0x0000000625067287 */ /* 0x000fe2000c000000 */
[----:B------:R-:W-:Y:S02]  /*6110*/  UMOV UR5, UR9 ;  /* 0x0000000900057c82 */ /* 0x000fe40008000000 */
[----:B------:R-:W-:Y:S01]  /*6120*/  UMOV UR10, UR11 ;  /* 0x0000000b000a7c82 */ /* 0x000fe20008000000 */
[----:B------:R-:W-:Y:S02]  /*6130*/  @UP2 USHF.R.U32.HI UR4, URZ, UR41, UR5 ;  /* 0x00000029ff042299 */ /* 0x000fe40008011605 */
[----:B------:R-:W-:Y:S02]  /*6140*/  @UP2 USHF.R.U32.HI UR7, URZ, UR41, UR10 ;  /* 0x00000029ff072299 */ /* 0x000fe4000801160a */
[----:B------:R-:W-:Y:S02]  /*6150*/  UIMAD UR4, UR45, UR4, URZ ;  /* 0x000000042d0472a4 */ /* 0x000fe4000f8e02ff */
        /* <DEDUP_REMOVED lines=8> */
[----:B------:R-:W-:Y:S02]  /*61e0*/  USEL UR11, UR6, UR4, !UP2 ;  /* 0x00000004060b7287 */ /* 0x000fe4000d000000 */
[----:B------:R-:W-:Y:S02]  /*61f0*/  UIADD3 UR8, UPT, UPT, -UR5, URZ, URZ ;  /* 0x000000ff05087290 */ /* 0x000fe4000fffe1ff */
[----:B------:R-:W-:Y:S01]  /*6200*/  UIADD3 UR10, UPT, UPT, -UR11, URZ, URZ ;  /* 0x000000ff0b0a7290 */ /* 0x000fe2000fffe1ff */
[----:B------:R-:W-:Y:S01]  /*6210*/  @!UP0 UMOV UR4, UR9 ;  /* 0x0000000900048c82 */ /* 0x000fe20008000000 */
[----:B------:R-:W-:Y:S02]  /*6220*/  UIADD3 UR9, UPT, UPT, -UR6, URZ, URZ ;  /* 0x000000ff06097290 */ /* 0x000fe4000fffe1ff */
[----:B------:R-:W-:Y:S02]  /*6230*/  @!UP0 USHF.R.U32.HI UR4, URZ, UR41, UR4 ;  /* 0x00000029ff048299 */ /* 0x000fe40008011604 */
[----:B------:R-:W-:Y:S02]  /*6240*/  UIMAD UR10, UR45, UR10, UR6 ;  /* 0x0000000a2d0a72a4 */ /* 0x000fe4000f8e0206 */
[----:B------:R-:W-:Y:S04]  /*6250*/  @!UP0 USEL UR4, UR5, UR4, !UP2 ;  /* 0x0000000405048287 */ /* 0x000fe8000d000000 */
[----:B------:R-:W-:Y:S02]  /*6260*/  @!UP0 UIMAD UR10, UR7, UR10, UR4 ;  /* 0x0000000a070a82a4 */ /* 0x000fe4000f8e0204 */
[----:B------:R-:W-:Y:S02]  /*6270*/  @!UP0 UIADD3 UR11, UPT, UPT, UR11, -UR4, URZ ;  /* 0x800000040b0b8290 */ /* 0x000fe4000fffe0ff */
[----:B------:R-:W-:Y:S02]  /*6280*/  UIMAD UR7, UR42, UR8, UR38 ;  /* 0x000000082a0772a4 */ /* 0x000fe4000f8e0226 */
[----:B------:R-:W-:Y:S02]  /*6290*/  @!UP0 UIMAD UR6, UR11, UR45, UR5 ;  /* 0x0000002d0b0682a4 */ /* 0x000fe4000f8e0205 */
[----:B------:R-:W-:Y:S01]  /*62a0*/  UIMAD UR4, UR54, UR9, UR37 ;  /* 0x00000009360472a4 */ /* 0x000fe2000f8e0225 */
[----:B------:R-:W-:Y:S02]  /*62b0*/  @!UP0 UMOV UR5, UR10 ;  /* 0x0000000a00058c82 */ /* 0x000fe40008000000 */
[----:B------:R-:W-:Y:S02]  /*62c0*/  UIMAD UR38, UR5, UR42, UR7 ;  /* 0x0000002a052672a4 */ /* 0x000fe4000f8e0207 */
[----:B------:R-:W-:Y:S11]  /*62d0*/  UIMAD UR37, UR6, UR54, UR4 ;  /* 0x00000036062572a4 */ /* 0x000ff6000f8e0204 */
[----:B------:R-:W-:Y:S01]  /*62e0*/  @!UPT UIADD3 URZ, UPT, UPT, URZ, URZ, URZ ;  /* 0x000000fffffff290 */ /* 0x000fe2000fffe0ff */
.L_x_106:
[----:B------:R-:W-:Y:S01]  /*62f0*/  UISETP.NE.AND UP0, UPT, UR39, 0x1, UPT ;  /* 0x000000012700788c */ /* 0x000fe2000bf05270 */
[----:B------:R-:W-:Y:S01]  /*6300*/  LOP3.LUT P0, RZ, R85, 0x1b0, RZ, 0xc0, !PT ;  /* 0x000001b055ff7812 */ /* 0x000fe2000780c0ff */
[----:B------:R-:W-:Y:S01]  /*6310*/  USHF.L.U32 UR50, UR20, 0x6, URZ ;  /* 0x0000000614327899 */ /* 0x000fe200080006ff */
[----:B------:R-:W-:Y:S01]  /*6320*/  BSSY.RECONVERGENT B6, `(.L_x_107) ;  /* 0x0000034000067945 */ /* 0x000fe20003800200 */
[----:B------:R-:W-:Y:S01]  /*6330*/  USHF.L.U32 UR49, UR32, 0x8, URZ ;  /* 0x0000000820317899 */ /* 0x000fe200080006ff */
[----:B------:R-:W-:Y:S06]  /*6340*/  IADD3 R87, PT, PT, R87, 0x1, RZ ;  /* 0x0000000157577810 */ /* 0x000fec0007ffe0ff */
[----:B------:R-:W2:Y:S01]  /*6350*/  @!UP0 LDCU.128 UR12, c[0x0][0xb10] ;  /* 0x00016200ff0c87ac */ /* 0x000ea20008000c00 */
[----:B------:R-:W3:Y:S01]  /*6360*/  @!UP0 LDCU UR5, c[0x0][0xb0c] ;  /* 0x00016180ff0587ac */ /* 0x000ee20008000800 */
[----:B------:R-:W4:Y:S01]  /*6370*/  @!UP0 LDCU UR10, c[0x0][0xb20] ;  /* 0x00016400ff0a87ac */ /* 0x000f220008000800 */
[----:B--2---:R-:W-:Y:S02]  /*6380*/  UIMAD.WIDE.U32 UR8, UR38, UR12, URZ ;  /* 0x0000000c260872a5 */ /* 0x004fe4000f8e00ff */
[----:B------:R-:W-:Y:S02]  /*6390*/  UIMAD.WIDE.U32 UR6, UR37, UR15, URZ ;  /* 0x0000000f250672a5 */ /* 0x000fe4000f8e00ff */
[----:B------:R-:W-:Y:S03]  /*63a0*/  @!UP0 UISETP.NE.AND UP1, UPT, UR14, 0x1, UPT ;  /* 0x000000010e00888c */ /* 0x000fe6000bf25270 */
[----:B------:R-:W-:Y:S01]  /*63b0*/  @!UP0 UMOV UR4, UR9 ;  /* 0x0000000900048c82 */ /* 0x000fe20008000000 */
[----:B---3--:R-:W-:Y:S02]  /*63c0*/  @!UP0 UISETP.NE.AND UP2, UPT, UR5, 0x1, UPT ;  /* 0x000000010500888c */ /* 0x008fe4000bf45270 */
[----:B------:R-:W-:Y:S01]  /*63d0*/  @!UP0 USHF.R.U32.HI UR4, URZ, UR13, UR4 ;  /* 0x0000000dff048299 */ /* 0x000fe20008011604 */
[----:B------:R-:W-:Y:S02]  /*63e0*/  @!UP0 UMOV UR6, UR7 ;  /* 0x0000000700068c82 */ /* 0x000fe40008000000 */
[----:B----4-:R-:W-:Y:S02]  /*63f0*/  @!UP0 USHF.R.U32.HI UR6, URZ, UR10, UR6 ;  /* 0x0000000aff068299 */ /* 0x010fe40008011606 */
[----:B------:R-:W-:Y:S02]  /*6400*/  @!UP0 USEL UR7, UR38, UR4, !UP2 ;  /* 0x0000000426078287 */ /* 0x000fe4000d000000 */
[----:B------:R-:W-:Y:S04]  /*6410*/  @!UP0 USEL UR6, UR37, UR6, !UP1 ;  /* 0x0000000625068287 */ /* 0x000fe8000c800000 */
[----:B------:R-:W-:Y:S02]  /*6420*/  @!UP0 UIADD3 UR4, UPT, UPT, -UR7, UR6, URZ ;  /* 0x0000000607048290 */ /* 0x000fe4000fffe1ff */
[----:B------:R-:W-:Y:S02]  /*6430*/  @!UP0 UIADD3 UR6, UPT, UPT, UR7, -UR6, URZ ;  /* 0x8000000607068290 */ /* 0x000fe4000fffe0ff */
[----:B------:R-:W-:Y:S02]  /*6440*/  @!UP0 UIMAD UR38, UR4, UR5, UR38 ;  /* 0x00000005042682a4 */ /* 0x000fe4000f8e0226 */
[----:B------:R-:W-:Y:S01]  /*6450*/  @!UP0 UIMAD UR37, UR6, UR14, UR37 ;  /* 0x0000000e062582a4 */ /* 0x000fe2000f8e0225 */
[----:B------:R-:W-:Y:S11]  /*6460*/  @!P0 BRA `(.L_x_108) ;  /* 0x00000000007c8947 */ /* 0x000ff60003800000 */
[----:B------:R-:W2:Y:S01]  /*6470*/  LDCU.64 UR8, c[0x4][0x80] ;  /* 0x01001000ff0877ac */ /* 0x000ea20008000a00 */
[----:B------:R-:W-:Y:S01]  /*6480*/  MOV R2, 0x0 ;  /* 0x0000000000027802 */ /* 0x000fe20000000f00 */
[----:B------:R-:W-:Y:S02]  /*6490*/  HFMA2 R12, -RZ, RZ, 0, 5.9604644775390625e-08 ;  /* 0x00000001ff0c7431 */ /* 0x000fe400000001ff */
[----:B------:R-:W-:Y:S01]  /*64a0*/  IMAD.MOV.U32 R8, RZ, RZ, 0x70 ;  /* 0x00000070ff087424 */ /* 0x000fe200078e00ff */
[----:B------:R3:W4:Y:S01]  /*64b0*/  LDC.64 R14, c[0x4][R2] ;  /* 0x01000000020e7b82 */ /* 0x0007220000000a00 */
[----:B------:R-:W1:Y:S01]  /*64c0*/  LDCU.64 UR6, c[0x4][0x88] ;  /* 0x01001100ff0677ac */ /* 0x000e620008000a00 */
[----:B------:R-:W-:Y:S01]  /*64d0*/  IMAD.MOV.U32 R13, RZ, RZ, RZ ;  /* 0x000000ffff0d7224 */ /* 0x000fe200078e00ff */
[----:B------:R-:W1:Y:S01]  /*64e0*/  LDCU.64 UR4, c[0x4][0x8] ;  /* 0x01000100ff0477ac */ /* 0x000e620008000a00 */
[----:B--2---:R-:W-:Y:S01]  /*64f0*/  MOV R5, UR9 ;  /* 0x0000000900057c02 */ /* 0x004fe20008000f00 */
[----:B------:R-:W-:Y:S01]  /*6500*/  IMAD.U32 R4, RZ, RZ, UR8 ;  /* 0x00000008ff047e24 */ /* 0x000fe2000f8e00ff */
[----:B-1----:R-:W-:Y:S01]  /*6510*/  MOV R7, UR7 ;  /* 0x0000000700077c02 */ /* 0x002fe20008000f00 */
[----:B------:R-:W-:Y:S01]  /*6520*/  IMAD.U32 R6, RZ, RZ, UR6 ;  /* 0x00000006ff067e24 */ /* 0x000fe2000f8e00ff */
[----:B------:R-:W-:Y:S01]  /*6530*/  MOV R11, UR5 ;  /* 0x00000005000b7c02 */ /* 0x000fe20008000f00 */
[----:B------:R-:W-:Y:S02]  /*6540*/  IMAD.U32 R10, RZ, RZ, UR4 ;  /* 0x00000004ff0a7e24 */ /* 0x000fe4000f8e00ff */
[----:B------:R-:W-:Y:S07]  /*6550*/  LEPC R20, `(.L_x_109) ;  /* 0x000000001014794e */ /* 0x000fee0000000000 */
[----:B---345:R-:W-:Y:S05]  /*6560*/  CALL.ABS.NOINC R14 ;  /* 0x000000000e007343 */ /* 0x038fea0003c00000 */
.L_x_109:
[----:B------:R-:W1:Y:S01]  /*6570*/  LDCU.64 UR8, c[0x4][0x80] ;  /* 0x01001000ff0877ac */ /* 0x000e620008000a00 */
[----:B------:R-:W2:Y:S01]  /*6580*/  LDC.64 R2, c[0x4][R2] ;  /* 0x0100000002027b82 */ /* 0x000ea20000000a00 */
[----:B------:R-:W-:Y:S02]  /*6590*/  HFMA2 R12, -RZ, RZ, 0, 5.9604644775390625e-08 ;  /* 0x00000001ff0c7431 */ /* 0x000fe400000001ff */
[----:B------:R-:W-:Y:S02]  /*65a0*/  IMAD.MOV.U32 R8, RZ, RZ, 0x70 ;  /* 0x00000070ff087424 */ /* 0x000fe400078e00ff */
[----:B------:R-:W-:Y:S01]  /*65b0*/  IMAD.MOV.U32 R13, RZ, RZ, RZ ;  /* 0x000000ffff0d7224 */ /* 0x000fe200078e00ff */
[----:B------:R-:W3:Y:S01]  /*65c0*/  LDCU.64 UR6, c[0x4][0x88] ;  /* 0x01001100ff0677ac */ /* 0x000ee20008000a00 */
[----:B------:R-:W4:Y:S01]  /*65d0*/  LDCU.64 UR4, c[0x4][0x8] ;  /* 0x01000100ff0477ac */ /* 0x000f220008000a00 */
[----:B-1----:R-:W-:Y:S02]  /*65e0*/  MOV R4, UR8 ;  /* 0x0000000800047c02 */ /* 0x002fe40008000f00 */
[----:B------:R-:W-:Y:S02]  /*65f0*/  MOV R5, UR9 ;  /* 0x0000000900057c02 */ /* 0x000fe40008000f00 */
[----:B---3--:R-:W-:Y:S01]  /*6600*/  MOV R7, UR7 ;  /* 0x0000000700077c02 */ /* 0x008fe20008000f00 */
[----:B------:R-:W-:Y:S01]  /*6610*/  IMAD.U32 R6, RZ, RZ, UR6 ;  /* 0x00000006ff067e24 */ /* 0x000fe2000f8e00ff */
[----:B----4-:R-:W-:Y:S01]  /*6620*/  MOV R11, UR5 ;  /* 0x00000005000b7c02 */ /* 0x010fe20008000f00 */
[----:B------:R-:W-:Y:S02]  /*6630*/  IMAD.U32 R10, RZ, RZ, UR4 ;  /* 0x00000004ff0a7e24 */ /* 0x000fe4000f8e00ff */
[----:B------:R-:W-:Y:S07]  /*6640*/  LEPC R20, `(.L_x_108) ;  /* 0x000000001014794e */ /* 0x000fee0000000000 */
[----:B--2---:R-:W-:Y:S05]  /*6650*/  CALL.ABS.NOINC R2 ;  /* 0x0000000002007343 */ /* 0x004fea0003c00000 */
.L_x_108:
[----:B------:R-:W-:Y:S05]  /*6660*/  BSYNC.RECONVERGENT B6 ;  /* 0x0000000000067941 */ /* 0x000fea0003800200 */
.L_x_107:
[----:B------:R-:W-:Y:S01]  /*6670*/  R2UR UR4, R84 ;  /* 0x00000000540472ca */ /* 0x000fe200000e0000 */
[----:B------:R-:W-:Y:S01]  /*6680*/  UISETP.NE.U32.AND UP0, UPT, UR62, URZ, UPT ;  /* 0x000000ff3e00728c */ /* 0x000fe2000bf05070 */
[----:B------:R-:W-:Y:S02]  /*6690*/  ISETP.NE.U32.AND P4, PT, R78, RZ, PT ;  /* 0x000000ff4e00720c */ /* 0x000fe40003f85070 */
[----:B------:R-:W-:Y:S01]  /*66a0*/  ISETP.NE.U32.AND P2, PT, RZ, UR56, PT ;  /* 0x00000038ff007c0c */ /* 0x000fe2000bf45070 */
[----:B------:R-:W-:Y:S01]  /*66b0*/  UISETP.NE.AND.EX UP1, UPT, UR63, URZ, UPT, UP0 ;  /* 0x000000ff3f00728c */ /* 0x000fe2000bf25300 */
[----:B------:R-:W-:Y:S01]  /*66c0*/  ISETP.NE.AND.EX P4, PT, R79, RZ, PT, P4 ;  /* 0x000000ff4f00720c */ /* 0x000fe20003f85340 */
[----:B------:R-:W-:Y:S01]  /*66d0*/  UPLOP3.LUT UP0, UPT, UPT, UPT, UPT, 0x40, 0x4 ;  /* 0x000000000004789c */ /* 0x000fe20003f0e870 */
[----:B------:R-:W-:Y:S05]  /*66e0*/  ISETP.NE.AND.EX P2, PT, RZ, UR57, PT, P2 ;  /* 0x00000039ff007c0c */ /* 0x000fea000bf45320 */
[----:B------:R-:W-:Y:S06]  /*66f0*/  UISETP.NE.AND UP2, UPT, UR4, URZ, UPT ;  /* 0x000000ff0400728c */ /* 0x000fec000bf45270 */
[----:B------:R-:W-:Y:S05]  /*6700*/  PLOP3.LUT P1, PT, PT, PT, UP2, 0x80, 0x8 ;  /* 0x000000000008781c */ /* 0x000fea0003f2f028 */
[----:B------:R-:W-:Y:S06]  /*6710*/  @UP2 UPLOP3.LUT UP0, UPT, UPT, UPT, UP1, 0x80, 0x8 ;  /* 0x000000000008289c */ /* 0x000fec0003f0f010 */
[----:B------:R-:W-:Y:S01]  /*6720*/  PLOP3.LUT P0, PT, PT, PT, UP0, 0x80, 0x8 ;  /* 0x000000000008781c */ /* 0x000fe20003f0f008 */
[----:B------:R-:W-:Y:S01]  /*6730*/  @!UPT UIADD3 URZ, UPT, UPT, URZ, URZ, URZ ;  /* 0x000000fffffff290 */ /* 0x000fe2000fffe0ff */
[----:B------:R-:W-:Y:S11]  /*6740*/  BRA.U !UP1, `(.L_x_110) ;  /* 0x00000001093c7547 */ /* 0x000ff6000b800000 */
[----:B------:R-:W-:Y:S01]  /*6750*/  UISETP.NE.U32.AND UP0, UPT, UR56, URZ, UPT ;  /* 0x000000ff3800728c */ /* 0x000fe2000bf05070 */
[----:B-1----:R-:W-:Y:S01]  /*6760*/  HFMA2 R0, -RZ, RZ, 0, 5.9604644775390625e-08 ;  /* 0x00000001ff007431 */ /* 0x002fe200000001ff */
[----:B------:R-:W1:Y:S01]  /*6770*/  LDCU.64 UR8, c[0x0][0x358] ;  /* 0x00006b00ff0877ac */ /* 0x000e620008000a00 */
[----:B------:R-:W-:Y:S01]  /*6780*/  IMAD.MOV.U32 R80, RZ, RZ, 0x1 ;  /* 0x00000001ff507424 */ /* 0x000fe200078e00ff */
[----:B------:R-:W-:Y:S06]  /*6790*/  UISETP.NE.AND.EX UP0, UPT, UR57, URZ, UPT, UP0 ;  /* 0x000000ff3900728c */ /* 0x000fec000bf05300 */
[----:B------:R-:W-:Y:S05]  /*67a0*/  PLOP3.LUT P3, PT, PT, PT, UP0, 0x80, 0x8 ;  /* 0x000000000008781c */ /* 0x000fea0003f6f008 */
[----:B------:R-:W2:Y:S01]  /*67b0*/  @UP0 LDCU.64 UR4, c[0x0][0x888] ;  /* 0x00011100ff0407ac */ /* 0x000ea20008000a00 */
[----:B------:R-:W-:Y:S07]  /*67c0*/  @UP0 UIMAD UR6, UR36, UR62, URZ ;  /* 0x0000003e240602a4 */ /* 0x000fee000f8e02ff */
[----:B------:R-:W-:Y:S01]  /*67d0*/  @!P3 PRMT R80, R0, 0x7610, R80 ;  /* 0x000076100050b816 */ /* 0x000fe20000000050 */
[----:B--2---:R-:W-:Y:S06]  /*67e0*/  @UP0 UIMAD.WIDE UR4, UR6, 0x4, UR4 ;  /* 0x00000004060408a5 */ /* 0x004fec000f8e0204 */
[----:B------:R-:W-:Y:S01]  /*67f0*/  IMAD.U32 R2, RZ, RZ, UR4 ;  /* 0x00000004ff027e24 */ /* 0x000fe2000f8e00ff */
[----:B------:R-:W-:Y:S04]  /*6800*/  MOV R3, UR5 ;  /* 0x0000000500037c02 */ /* 0x000fe80008000f00 */
[----:B------:R-:W2:Y:S01]  /*6810*/  @!UP0 LDCU UR4, c[0x0][0x880] ;  /* 0x00011000ff0487ac */ /* 0x000ea20008000800 */
[----:B-1---5:R3:W5:Y:S02]  /*6820*/  @P3 LDG.E R41, desc[UR8][R2.64] ;  /* 0x0000000802293981 */ /* 0x022764000c1e1900 */
[----:B--23--:R-:W-:Y:S02]  /*6830*/  @!P3 IMAD.U32 R41, RZ, RZ, UR4 ;  /* 0x00000004ff29be24 */ /* 0x00cfe4000f8e00ff */
.L_x_110:
[----:B------:R-:W-:Y:S05]  /*6840*/  @!P4 BRA `(.L_x_111) ;  /* 0x000000000024c947 */ /* 0x000fea0003800000 */
[----:B------:R-:W-:Y:S01]  /*6850*/  ISETP.NE.U32.AND P3, PT, R76, RZ, PT ;  /* 0x000000ff4c00720c */ /* 0x000fe20003f65070 */
[----:B------:R-:W2:Y:S03]  /*6860*/  LDCU.64 UR4, c[0x0][0x358] ;  /* 0x00006b00ff0477ac */ /* 0x000ea60008000a00 */
[----:B------:R-:W-:Y:S11]  /*6870*/  ISETP.NE.AND.EX P3, PT, R77, RZ, PT, P3 ;  /* 0x000000ff4d00720c */ /* 0x000ff60003f65330 */
[----:B------:R-:W-:Y:S02]  /*6880*/  @!UPT UIADD3 URZ, UPT, UPT, URZ, URZ, URZ ;  /* 0x000000fffffff290 */ /* 0x000fe4000fffe0ff */
[----:B------:R-:W3:Y:S01]  /*6890*/  @P3 LDC.64 R2, c[0x0][0x8a8] ;  /* 0x00022a00ff023b82 */ /* 0x000ee20000000a00 */
[----:B-1----:R-:W-:Y:S04]  /*68a0*/  @P3 IMAD R0, R78, UR36, RZ ;  /* 0x000000244e003c24 */ /* 0x002fe8000f8e02ff */
[----:B---3--:R-:W-:Y:S05]  /*68b0*/  @P3 IMAD.WIDE R2, R0, 0x4, R2 ;  /* 0x0000000400023825 */ /* 0x008fea00078e0202 */
[----:B--2--5:R2:W5:Y:S02]  /*68c0*/  @P3 LDG.E R38, desc[UR4][R2.64] ;  /* 0x0000000402263981 */ /* 0x024564000c1e1900 */
[----:B--2---:R-:W3:Y:S02]  /*68d0*/  @!P3 LDC R38, c[0x0][0x8a0] ;  /* 0x00022800ff26bb82 */ /* 0x004ee40000000800 */
.L_x_111:
[----:B-----5:R-:W-:Y:S01]  /*68e0*/  FSETP.NEU.AND P3, PT, R41, RZ, PT ;  /* 0x000000ff2900720b */ /* 0x020fe20003f6d000 */
[----:B------:R-:W-:Y:S01]  /*68f0*/  BSSY B1, `(.L_x_112) ;  /* 0x0000039000017945 */ /* 0x000fe20003800000 */
[----:B------:R-:W-:Y:S01]  /*6900*/  SEL R5, RZ, 0xffffffff, P2 ;  /* 0xffffffffff057807 */ /* 0x000fe20001000000 */
[----:B------:R-:W-:Y:S01]  /*6910*/  IMAD.MOV.U32 R46, RZ, RZ, 0x1 ;  /* 0x00000001ff2e7424 */ /* 0x000fe200078e00ff */
[----:B------:R-:W-:Y:S01]  /*6920*/  @P1 LOP3.LUT P2, RZ, R80, 0xff, RZ, 0xc0, !PT ;  /* 0x000000ff50ff1812 */ /* 0x000fe2000784c0ff */
[C---:B------:R-:W-:Y:S01]  /*6930*/  IMAD R39, R36.reuse, 0x80, R37 ;  /* 0x0000008024277824 */ /* 0x040fe200078e0225 */
[----:B-1----:R-:W-:Y:S01]  /*6940*/  @P1 SEL R0, RZ, 0xffffffff, P3 ;  /* 0xffffffffff001807 */ /* 0x002fe20001800000 */
[----:B------:R-:W-:Y:S01]  /*6950*/  IMAD R88, R95, -0x10, R93 ;  /* 0xfffffff05f587824 */ /* 0x000fe200078e025d */
[----:B------:R-:W-:Y:S01]  /*6960*/  LOP3.LUT R91, R91, 0x1, RZ, 0x3c, !PT ;  /* 0x000000015b5b7812 */ /* 0x000fe200078e3cff */
[----:B------:R-:W-:Y:S01]  /*6970*/  IMAD.MOV.U32 R47, RZ, RZ, RZ ;  /* 0x000000ffff2f7224 */ /* 0x000fe200078e00ff */
[----:B------:R-:W-:Y:S02]  /*6980*/  @P0 SEL R0, R5, R0, !P2 ;  /* 0x0000000005000207 */ /* 0x000fe40005000000 */
[----:B------:R-:W-:Y:S02]  /*6990*/  CS2R R74, SRZ ;  /* 0x00000000004a7805 */ /* 0x000fe4000001ff00 */
[----:B------:R-:W-:Y:S02]  /*69a0*/  LEA R98, R36, UR43, 0x3 ;  /* 0x0000002b24627c11 */ /* 0x000fe4000f8e18ff */
[----:B------:R-:W-:Y:S02]  /*69b0*/  CS2R R72, SRZ ;  /* 0x0000000000487805 */ /* 0x000fe4000001ff00 */
[----:B------:R-:W-:Y:S02]  /*69c0*/  @P1 LOP3.LUT R0, R0, 0x1, RZ, 0xc0, !PT ;  /* 0x0000000100001812 */ /* 0x000fe400078ec0ff */
[----:B------:R-:W-:Y:S02]  /*69d0*/  CS2R R66, SRZ ;  /* 0x0000000000427805 */ /* 0x000fe4000001ff00 */
[----:B------:R-:W-:Y:S02]  /*69e0*/  SHF.L.U32 R3, R90, 0x1f, RZ ;  /* 0x0000001f5a037819 */ /* 0x000fe400000006ff */
[----:B------:R-:W-:Y:S02]  /*69f0*/  CS2R R64, SRZ ;  /* 0x0000000000407805 */ /* 0x000fe4000001ff00 */
[----:B------:R-:W-:Y:S02]  /*6a00*/  ISETP.NE.U32.OR P5, PT, R0, 0x1, !P1 ;  /* 0x000000010000780c */ /* 0x000fe40004fa5470 */
[----:B------:R-:W-:Y:S02]  /*6a10*/  CS2R R58, SRZ ;  /* 0x00000000003a7805 */ /* 0x000fe4000001ff00 */
[----:B------:R-:W-:Y:S02]  /*6a20*/  PLOP3.LUT P2, PT, PT, PT, UP1, 0x80, 0x8 ;  /* 0x000000000008781c */ /* 0x000fe40003f4f018 */
[----:B------:R-:W-:Y:S02]  /*6a30*/  CS2R R56, SRZ ;  /* 0x0000000000387805 */ /* 0x000fe4000001ff00 */
[----:B------:R-:W-:Y:S02]  /*6a40*/  LOP3.LUT P4, R86, R80, 0xff, RZ, 0xc0, !PT ;  /* 0x000000ff50567812 */ /* 0x000fe4000788c0ff */
[----:B------:R-:W-:Y:S02]  /*6a50*/  CS2R R50, SRZ ;  /* 0x0000000000327805 */ /* 0x000fe4000001ff00 */
[----:B------:R-:W-:Y:S02]  /*6a60*/  SEL R0, RZ, 0xffffffff, P3 ;  /* 0xffffffffff007807 */ /* 0x000fe40001800000 */
[----:B------:R-:W-:Y:S02]  /*6a70*/  CS2R R48, SRZ ;  /* 0x0000000000307805 */ /* 0x000fe4000001ff00 */
[----:B------:R-:W-:Y:S02]  /*6a80*/  P2R R97, PR, RZ, 0x20 ;  /* 0x00000020ff617803 */ /* 0x000fe40000000000 */
[----:B------:R-:W-:Y:S02]  /*6a90*/  @P5 SHF.L.U32 R2, R91, 0x1f, RZ ;  /* 0x0000001f5b025819 */ /* 0x000fe400000006ff */
[----:B------:R-:W-:Y:S02]  /*6aa0*/  @P2 SEL R0, R5, R0, !P4 ;  /* 0x0000000005002207 */ /* 0x000fe40006000000 */
[----:B------:R-:W1:Y:S02]  /*6ab0*/  @P5 SYNCS.PHASECHK.TRANS64.TRYWAIT P1, [UR43+0x80], R2 ;  /* 0x00008002ff0055a7 */ /* 0x000e64000802112b */
[----:B------:R-:W-:Y:S04]  /*6ac0*/  LOP3.LUT R0, R0, 0x1, RZ, 0xc0, !PT ;  /* 0x0000000100007812 */ /* 0x000fe800078ec0ff */
[----:B------:R-:W-:Y:S04]  /*6ad0*/  ISETP.NE.U32.AND P2, PT, R0, 0x1, PT ;  /* 0x000000010000780c */ /* 0x000fe80003f45070 */
[----:B------:R-:W-:Y:S01]  /*6ae0*/  P2R R60, PR, RZ, 0x4 ;  /* 0x00000004ff3c7803 */ /* 0x000fe20000000000 */
[----:B------:R2:W4:Y:S01]  /*6af0*/  SYNCS.PHASECHK.TRANS64.TRYWAIT P0, [R98+URZ+0xf0], R3 ;  /* 0x0000f003620075a7 */ /* 0x00052200080011ff */
[----:B-1----:R-:W-:Y:S01]  /*6b00*/  @P5 SEL R46, RZ, 0x1, !P1 ;  /* 0x00000001ff2e5807 */ /* 0x002fe20004800000 */
[----:B--2---:R-:W-:Y:S06]  /*6b10*/  @!P5 BRA `(.L_x_113) ;  /* 0x000000000058d947 */ /* 0x004fec0003800000 */
[----:B------:R-:W-:Y:S01]  /*6b20*/  IMAD.MOV.U32 R75, RZ, RZ, RZ ;  /* 0x000000ffff4b7224 */ /* 0x000fe200078e00ff */
[----:B------:R-:W-:Y:S01]  /*6b30*/  ISETP.NE.AND P1, PT, R46, RZ, PT ;  /* 0x000000ff2e00720c */ /* 0x000fe20003f25270 */
[----:B------:R-:W-:Y:S01]  /*6b40*/  BSSY B0, `(.L_x_114) ;  /* 0x000000c000007945 */ /* 0x000fe20003800000 */
[----:B------:R-:W-:Y:S02]  /*6b50*/  CS2R R50, SRZ ;  /* 0x0000000000327805 */ /* 0x000fe4000001ff00 */
[----:B------:R-:W-:Y:S02]  /*6b60*/  CS2R R48, SRZ ;  /* 0x0000000000307805 */ /* 0x000fe4000001ff00 */
[----:B------:R-:W-:Y:S02]  /*6b70*/  CS2R R58, SRZ ;  /* 0x00000000003a7805 */ /* 0x000fe4000001ff00 */
[----:B------:R-:W-:Y:S02]  /*6b80*/  CS2R R56, SRZ ;  /* 0x0000000000387805 */ /* 0x000fe4000001ff00 */
[----:B------:R-:W-:Y:S02]  /*6b90*/  CS2R R66, SRZ ;  /* 0x0000000000427805 */ /* 0x000fe4000001ff00 */
[----:B------:R-:W-:Y:S02]  /*6ba0*/  CS2R R64, SRZ ;  /* 0x0000000000407805 */ /* 0x000fe4000001ff00 */
[----:B------:R-:W-:Y:S01]  /*6bb0*/  CS2R R72, SRZ ;  /* 0x0000000000487805 */ /* 0x000fe2000001ff00 */
[----:B------:R-:W-:Y:S06]  /*6bc0*/  @P1 BRA `(.L_x_115) ;  /* 0x00000000000c1947 */ /* 0x000fec0003800000 */
[----:B------:R-:W-:Y:S04]  /*6bd0*/  SHF.L.U32 R5, R91, 0x1f, RZ ;  /* 0x0000001f5b057819 */ /* 0x000fe800000006ff */
[----:B------:R-:W1:Y:S02]  /*6be0*/  SYNCS.PHASECHK.TRANS64.TRYWAIT P1, [UR43+0x80], R5 ;  /* 0x00008005ff0075a7 */ /* 0x000e64000802112b */
[----:B-1----:R-:W-:Y:S05]  /*6bf0*/  @!P1 BRA `(.L_x_116) ;  /* 0x0000004000789947 */ /* 0x002fea0003800000 */
.L_x_115:
[----:B------:R-:W-:Y:S05]  /*6c00*/  BSYNC B0 ;  /* 0x0000000000007941 */ /* 0x000fea0003800000 */
.L_x_114:
[----:B------:R-:W-:Y:S01]  /*6c10*/  ISETP.NE.AND P1, PT, R60, RZ, PT ;  /* 0x000000ff3c00720c */ /* 0x000fe20003f25270 */
[----:B------:R-:W-:Y:S11]  /*6c20*/  HFMA2 R47, -RZ, RZ, 0, 5.9604644775390625e-08 ;  /* 0x00000001ff2f7431 */ /* 0x000ff600000001ff */
[----:B------:R-:W-:Y:S01]  /*6c30*/  @!UPT UIADD3 URZ, UPT, UPT, URZ, URZ, URZ ;  /* 0x000000fffffff290 */ /* 0x000fe2000fffe0ff */
[----:B------:R2:W1:Y:S04]  /*6c40*/  @P1 LDS.128 R48, [R94] ;  /* 0x000000005e301984 */ /* 0x0004680000000c00 */
[----:B------:R2:W1:Y:S04]  /*6c50*/  @P1 LDS.128 R56, [R93+0x10] ;  /* 0x000010005d381984 */ /* 0x0004680000000c00 */
[----:B------:R2:W1:Y:S04]  /*6c60*/  @P1 LDS.128 R64, [R92+0x20] ;  /* 0x000020005c401984 */ /* 0x0004680000000c00 */
[----:B------:R2:W1:Y:S02]  /*6c70*/  @P1 LDS.128 R72, [R88+0x30] ;  /* 0x0000300058481984 */ /* 0x0004640000000c00 */
.L_x_113:
[----:B------:R-:W-:Y:S05]  /*6c80*/  BSYNC B1 ;  /* 0x0000000000017941 */ /* 0x000fea0003800000 */
.L_x_112:
[----:B-1----:R-:W-:Y:S04]  /*6c90*/  SHF.R.U32.HI R0, RZ, 0x15, R39 ;  /* 0x00000015ff007819 */ /* 0x002fe80000011627 */
[----:B------:R-:W-:Y:S01]  /*6ca0*/  LOP3.LUT P1, RZ, R0, 0x3, R81, 0x48, !PT ;  /* 0x0000000300ff7812 */ /* 0x000fe20007824851 */
[----:B------:R-:W-:Y:S01]  /*6cb0*/  @!UPT UIADD3 URZ, UPT, UPT, URZ, URZ, URZ ;  /* 0x000000fffffff290 */ /* 0x000fe2000fffe0ff */
[----:B----4-:R-:W-:Y:S11]  /*6cc0*/  @P0 BRA `(.L_x_117) ;  /* 0x0000000000080947 */ /* 0x010ff60003800000 */
[----:B------:R-:W1:Y:S02]  /*6cd0*/  SYNCS.PHASECHK.TRANS64.TRYWAIT P0, [R98+URZ+0xf0], R3 ;  /* 0x0000f003620075a7 */ /* 0x000e6400080011ff */
[----:B-1----:R-:W-:Y:S05]  /*6ce0*/  @!P0 BRA `(.L_x_118) ;  /* 0x0000004000548947 */ /* 0x002fea0003800000 */
.L_x_117:
[----:B------:R-:W-:Y:S05]  /*6cf0*/  @!P1 BRA `(.L_x_119) ;  /* 0x0000000000409947 */ /* 0x000fea0003800000 */
[----:B------:R-:W4:Y:S01]  /*6d00*/  LDCU.64 UR8, c[0x4][0x70] ;  /* 0x01000e00ff0877ac */ /* 0x000f220008000a00 */
[----:B-1----:R-:W-:Y:S01]  /*6d10*/  MOV R3, 0x0 ;  /* 0x0000000000037802 */ /* 0x002fe20000000f00 */
[----:B------:R-:W-:Y:S02]  /*6d20*/  HFMA2 R12, -RZ, RZ, 0, 5.9604644775390625e-08 ;  /* 0x00000001ff0c7431 */ /* 0x000fe400000001ff */
[----:B------:R-:W-:Y:S02]  /*6d30*/  IMAD.MOV.U32 R8, RZ, RZ, 0x192 ;  /* 0x00000192ff087424 */ /* 0x000fe400078e00ff */
[----:B------:R-:W-:Y:S01]  /*6d40*/  IMAD.MOV.U32 R13, RZ, RZ, RZ ;  /* 0x000000ffff0d7224 */ /* 0x000fe200078e00ff */
[----:B------:R-:W1:Y:S01]  /*6d50*/  LDCU.64 UR6, c[0x4][0x78] ;  /* 0x01000f00ff0677ac */ /* 0x000e620008000a00 */
[----:B------:R-:W2:Y:S01]  /*6d60*/  LDC.64 R2, c[0x4][R3] ;  /* 0x0100000003027b82 */ /* 0x000ea20000000a00 */
[----:B------:R-:W5:Y:S01]  /*6d70*/  LDCU.64 UR4, c[0x4][0x10] ;  /* 0x01000200ff0477ac */ /* 0x000f620008000a00 */
[----:B----4-:R-:W-:Y:S01]  /*6d80*/  MOV R5, UR9 ;  /* 0x0000000900057c02 */ /* 0x010fe20008000f00 */
[----:B------:R-:W-:Y:S01]  /*6d90*/  IMAD.U32 R4, RZ, RZ, UR8 ;  /* 0x00000008ff047e24 */ /* 0x000fe2000f8e00ff */
[----:B-1----:R-:W-:Y:S01]  /*6da0*/  MOV R7, UR7 ;  /* 0x0000000700077c02 */ /* 0x002fe20008000f00 */
[----:B------:R-:W-:Y:S01]  /*6db0*/  IMAD.U32 R6, RZ, RZ, UR6 ;  /* 0x00000006ff067e24 */ /* 0x000fe2000f8e00ff */
[----:B-----5:R-:W-:Y:S01]  /*6dc0*/  MOV R11, UR5 ;  /* 0x00000005000b7c02 */ /* 0x020fe20008000f00 */
[----:B------:R-:W-:Y:S02]  /*6dd0*/  IMAD.U32 R10, RZ, RZ, UR4 ;  /* 0x00000004ff0a7e24 */ /* 0x000fe4000f8e00ff */
[----:B------:R-:W-:Y:S07]  /*6de0*/  LEPC R20, `(.L_x_119) ;  /* 0x000000001014794e */ /* 0x000fee0000000000 */
[----:B--23--:R-:W-:Y:S05]  /*6df0*/  CALL.ABS.NOINC R2 ;  /* 0x0000000002007343 */ /* 0x00cfea0003c00000 */
.L_x_119:
[C---:B------:R-:W-:Y:S01]  /*6e00*/  SHF.L.U32 R40, R48.reuse, 0x10, RZ ;  /* 0x0000001030287819 */ /* 0x040fe200000006ff */
[----:B------:R-:W-:Y:S05]  /*6e10*/  WARPSYNC.ALL ;  /* 0x0000000000007948 */ /* 0x000fea0003800000 */
[----:B------:R-:W-:Y:S01]  /*6e20*/  R2UR UR4, R39 ;  /* 0x00000000270472ca */ /* 0x000fe200000e0000 */
[----:B------:R-:W-:Y:S01]  /*6e30*/  BSSY.RECONVERGENT B0, `(.L_x_120) ;  /* 0x000008d000007945 */ /* 0x000fe20003800200 */
[----:B------:R-:W-:Y:S02]  /*6e40*/  LOP3.LUT R43, R48, 0xffff0000, RZ, 0xc0, !PT ;  /* 0xffff0000302b7812 */ /* 0x000fe400078ec0ff */
[----:B------:R-:W-:Y:S02]  /*6e50*/  SHF.L.U32 R42, R49, 0x10, RZ ;  /* 0x00000010312a7819 */ /* 0x000fe400000006ff */
[----:B------:R-:W-:Y:S02]  /*6e60*/  SHF.L.U32 R45, R51, 0x10, RZ ;  /* 0x00000010332d7819 */ /* 0x000fe400000006ff */
[----:B------:R-:W-:Y:S02]  /*6e70*/  LOP3.LUT R44, R75, 0xffff0000, RZ, 0xc0, !PT ;  /* 0xffff00004b2c7812 */ /* 0x000fe400078ec0ff */
[----:B------:R-:W-:Y:S03]  /*6e80*/  ISETP.NE.AND P0, PT, R96, RZ, PT ;  /* 0x000000ff6000720c */ /* 0x000fe60003f05270 */
[----:B------:R-:W3:Y:S02]  /*6e90*/  LDTM.x32 R4, tmem[UR4] ;  /* 0x00000004000479ee */ /* 0x000ee400082c0000 */
[C---:B---3--:R-:W-:Y:S01]  /*6ea0*/  FMUL R0, R38.reuse, R4 ;  /* 0x0000000426007220 */ /* 0x048fe20000400000 */
[C---:B------:R-:W-:Y:S01]  /*6eb0*/  FMUL R2, R38.reuse, R5 ;  /* 0x0000000526027220 */ /* 0x040fe20000400000 */
[C---:B-1----:R-:W-:Y:S01]  /*6ec0*/  FMUL R3, R38.reuse, R6 ;  /* 0x0000000626037220 */ /* 0x042fe20000400000 */
[----:B------:R-:W-:Y:S01]  /*6ed0*/  FMUL R7, R38, R7 ;  /* 0x0000000726077220 */ /* 0x000fe20000400000 */
[----:B------:R-:W-:Y:S01]  /*6ee0*/  FFMA R0, R41, R40, R0 ;  /* 0x0000002829007223 */ /* 0x000fe20000000000 */
[----:B------:R-:W-:Y:S01]  /*6ef0*/  LOP3.LUT R40, R49, 0xffff0000, RZ, 0xc0, !PT ;  /* 0xffff000031287812 */ /* 0x000fe200078ec0ff */
[C---:B------:R-:W-:Y:S01]  /*6f00*/  FFMA R2, R41.reuse, R43, R2 ;  /* 0x0000002b29027223 */ /* 0x040fe20000000002 */
[C---:B------:R-:W-:Y:S01]  /*6f10*/  SHF.L.U32 R43, R50.reuse, 0x10, RZ ;  /* 0x00000010322b7819 */ /* 0x040fe200000006ff */
[C---:B------:R-:W-:Y:S01]  /*6f20*/  FFMA R3, R41.reuse, R42, R3 ;  /* 0x0000002a29037223 */ /* 0x040fe20000000003 */
[----:B------:R-:W-:Y:S01]  /*6f30*/  LOP3.LUT R42, R50, 0xffff0000, RZ, 0xc0, !PT ;  /* 0xffff0000322a7812 */ /* 0x000fe200078ec0ff */
[----:B------:R-:W-:Y:S01]  /*6f40*/  FMUL R4, R38, R8 ;  /* 0x0000000826047220 */ /* 0x000fe20000400000 */
[----:B------:R-:W-:Y:S01]  /*6f50*/  F2FP.BF16.F32.PACK_AB R52, R2, R0 ;  /* 0x000000000234723e */ /* 0x000fe200000010ff */
[----:B------:R-:W-:Y:S01]  /*6f60*/  FFMA R7, R41, R40, R7 ;  /* 0x0000002829077223 */ /* 0x000fe20000000007 */
[----:B------:R-:W-:Y:S01]  /*6f70*/  LOP3.LUT R40, R51, 0xffff0000, RZ, 0xc0, !PT ;  /* 0xffff000033287812 */ /* 0x000fe200078ec0ff */
[C---:B------:R-:W-:Y:S01]  /*6f80*/  FMUL R5, R38.reuse, R9 ;  /* 0x0000000926057220 */ /* 0x040fe20000400000 */
[C---:B------:R-:W-:Y:S01]  /*6f90*/  FMUL R6, R38.reuse, R10 ;  /* 0x0000000a26067220 */ /* 0x040fe20000400000 */
[----:B------:R-:W-:Y:S01]  /*6fa0*/  FMUL R11, R38, R11 ;  /* 0x0000000b260b7220 */ /* 0x000fe20000400000 */
[----:B------:R-:W-:Y:S01]  /*6fb0*/  F2FP.BF16.F32.PACK_AB R53, R7, R3 ;  /* 0x000000030735723e */ /* 0x000fe200000010ff */
[C---:B------:R-:W-:Y:S01]  /*6fc0*/  FFMA R4, R41.reuse, R43, R4 ;  /* 0x0000002b29047223 */ /* 0x040fe20000000004 */
[C---:B------:R-:W-:Y:S01]  /*6fd0*/  SHF.L.U32 R43, R56.reuse, 0x10, RZ ;  /* 0x00000010382b7819 */ /* 0x040fe200000006ff */
[----:B------:R-:W-:Y:S01]  /*6fe0*/  FFMA R5, R41, R42, R5 ;  /* 0x0000002a29057223 */ /* 0x000fe20000000005 */
[----:B------:R-:W-:Y:S01]  /*6ff0*/  LOP3.LUT R42, R57, 0xffff0000, RZ, 0xc0, !PT ;  /* 0xffff0000392a7812 */ /* 0x000fe200078ec0ff */
[----:B------:R-:W-:Y:S01]  /*7000*/  FFMA R6, R41, R45, R6 ;  /* 0x0000002d29067223 */ /* 0x000fe20000000006 */
[----:B------:R-:W-:Y:S01]  /*7010*/  SHF.L.U32 R45, R57, 0x10, RZ ;  /* 0x00000010392d7819 */ /* 0x000fe200000006ff */
[----:B------:R-:W-:Y:S01]  /*7020*/  FFMA R11, R41, R40, R11 ;  /* 0x00000028290b7223 */ /* 0x000fe2000000000b */
[----:B------:R-:W-:Y:S01]  /*7030*/  LOP3.LUT R40, R56, 0xffff0000, RZ, 0xc0, !PT ;  /* 0xffff000038287812 */ /* 0x000fe200078ec0ff */
[C---:B------:R-:W-:Y:S01]  /*7040*/  FMUL R8, R38.reuse, R12 ;  /* 0x0000000c26087220 */ /* 0x040fe20000400000 */
[----:B------:R-:W-:Y:S01]  /*7050*/  F2FP.BF16.F32.PACK_AB R54, R5, R4 ;  /* 0x000000040536723e */ /* 0x000fe200000010ff */
[C---:B------:R-:W-:Y:S01]  /*7060*/  FMUL R9, R38.reuse, R13 ;  /* 0x0000000d26097220 */ /* 0x040fe20000400000 */
[----:B------:R-:W-:Y:S01]  /*7070*/  F2FP.BF16.F32.PACK_AB R55, R11, R6 ;  /* 0x000000060b37723e */ /* 0x000fe200000010ff */
[C---:B------:R-:W-:Y:S01]  /*7080*/  FMUL R10, R38.reuse, R14 ;  /* 0x0000000e260a7220 */ /* 0x040fe20000400000 */
[----:B------:R-:W-:Y:S01]  /*7090*/  FMUL R15, R38, R15 ;  /* 0x0000000f260f7220 */ /* 0x000fe20000400000 */
[----:B------:R-:W-:Y:S01]  /*70a0*/  FFMA R8, R41, R43, R8 ;  /* 0x0000002b29087223 */ /* 0x000fe20000000008 */
[----:B------:R-:W-:Y:S01]  /*70b0*/  SHF.L.U32 R43, R59, 0x10, RZ ;  /* 0x000000103b2b7819 */ /* 0x000fe200000006ff */
[C---:B------:R-:W-:Y:S01]  /*70c0*/  FFMA R9, R41.reuse, R40, R9 ;  /* 0x0000002829097223 */ /* 0x040fe20000000009 */
[C---:B------:R-:W-:Y:S01]  /*70d0*/  SHF.L.U32 R40, R58.reuse, 0x10, RZ ;  /* 0x000000103a287819 */ /* 0x040fe200000006ff */
        /* <DEDUP_REMOVED lines=8> */
[----:B------:R-:W-:Y:S01]  /*7160*/  FMUL R14, R38, R18 ;  /* 0x00000012260e7220 */ /* 0x000fe20000400000 */
[----:B------:R-:W-:Y:S01]  /*7170*/  FFMA R12, R41, R40, R12 ;  /* 0x00000028290c7223 */ /* 0x000fe2000000000c */
[----:B------:R-:W-:Y:S01]  /*7180*/  LOP3.LUT R40, R59, 0xffff0000, RZ, 0xc0, !PT ;  /* 0xffff00003b287812 */ /* 0x000fe200078ec0ff */
[C---:B------:R-:W-:Y:S01]  /*7190*/  FFMA R13, R41.reuse, R42, R13 ;  /* 0x0000002a290d7223 */ /* 0x040fe2000000000d */
[----:B------:R-:W-:Y:S01]  /*71a0*/  LOP3.LUT R42, R64, 0xffff0000, RZ, 0xc0, !PT ;  /* 0xffff0000402a7812 */ /* 0x000fe200078ec0ff */
[----:B------:R-:W-:Y:S01]  /*71b0*/  FMUL R19, R38, R19 ;  /* 0x0000001326137220 */ /* 0x000fe20000400000 */
[----:B------:R-:W-:Y:S01]  /*71c0*/  FFMA R14, R41, R43, R14 ;  /* 0x0000002b290e7223 */ /* 0x000fe2000000000e */
[----:B------:R-:W-:Y:S01]  /*71d0*/  SHF.L.U32 R43, R64, 0x10, RZ ;  /* 0x00000010402b7819 */ /* 0x000fe200000006ff */
[----:B------:R1:W-:Y:S01]  /*71e0*/  STS.128 [R94], R52 ;  /* 0x000000345e007388 */ /* 0x0003e20000000c00 */
[----:B------:R-:W-:Y:S01]  /*71f0*/  F2FP.BF16.F32.PACK_AB R70, R13, R12 ;  /* 0x0000000c0d46723e */ /* 0x000fe200000010ff */
[C---:B------:R-:W-:Y:S01]  /*7200*/  FMUL R16, R38.reuse, R20 ;  /* 0x0000001426107220 */ /* 0x040fe20000400000 */
        /* <DEDUP_REMOVED lines=8> */
[C---:B------:R-:W-:Y:S01]  /*7290*/  FFMA R17, R41.reuse, R42, R17 ;  /* 0x0000002a29117223 */ /* 0x040fe20000000011 */
[----:B------:R-:W-:Y:S01]  /*72a0*/  FFMA R18, R41, R45, R18 ;  /* 0x0000002d29127223 */ /* 0x000fe20000000012 */
[----:B------:R1:W-:Y:S01]  /*72b0*/  STS.128 [R93+0x10], R68 ;  /* 0x000010445d007388 */ /* 0x0003e20000000c00 */
[----:B------:R-:W-:Y:S01]  /*72c0*/  SHF.L.U32 R45, R67, 0x10, RZ ;  /* 0x00000010432d7819 */ /* 0x000fe200000006ff */
[----:B------:R-:W-:Y:S01]  /*72d0*/  FFMA R23, R41, R40, R23 ;  /* 0x0000002829177223 */ /* 0x000fe20000000017 */
[----:B------:R-:W-:Y:S01]  /*72e0*/  LOP3.LUT R40, R66, 0xffff0000, RZ, 0xc0, !PT ;  /* 0xffff000042287812 */ /* 0x000fe200078ec0ff */
[C---:B------:R-:W-:Y:S01]  /*72f0*/  FMUL R20, R38.reuse, R24 ;  /* 0x0000001826147220 */ /* 0x040fe20000400000 */
[----:B------:R-:W-:Y:S01]  /*7300*/  LOP3.LUT R42, R67, 0xffff0000, RZ, 0xc0, !PT ;  /* 0xffff0000432a7812 */ /* 0x000fe200078ec0ff */
[C---:B------:R-:W-:Y:S01]  /*7310*/  FMUL R21, R38.reuse, R25 ;  /* 0x0000001926157220 */ /* 0x040fe20000400000 */
[----:B------:R-:W-:Y:S01]  /*7320*/  F2FP.BF16.F32.PACK_AB R100, R17, R16 ;  /* 0x000000101164723e */ /* 0x000fe200000010ff */
[C---:B------:R-:W-:Y:S01]  /*7330*/  FMUL R22, R38.reuse, R26 ;  /* 0x0000001a26167220 */ /* 0x040fe20000400000 */
[----:B------:R-:W-:Y:S01]  /*7340*/  FMUL R27, R38, R27 ;  /* 0x0000001b261b7220 */ /* 0x000fe20000400000 */
[C---:B------:R-:W-:Y:S01]  /*7350*/  FFMA R20, R41.reuse, R43, R20 ;  /* 0x0000002b29147223 */ /* 0x040fe20000000014 */
[C---:B------:R-:W-:Y:S01]  /*7360*/  FFMA R21, R41.reuse, R40, R21 ;  /* 0x0000002829157223 */ /* 0x040fe20000000015 */
[C---:B------:R-:W-:Y:S01]  /*7370*/  FFMA R22, R41.reuse, R45, R22 ;  /* 0x0000002d29167223 */ /* 0x040fe20000000016 */
[----:B------:R-:W-:Y:S01]  /*7380*/  FFMA R27, R41, R42, R27 ;  /* 0x0000002a291b7223 */ /* 0x000fe2000000001b */
[----:B------:R-:W-:Y:S01]  /*7390*/  SHF.L.U32 R40, R72, 0x10, RZ ;  /* 0x0000001048287819 */ /* 0x000fe200000006ff */
[----:B------:R-:W-:Y:S01]  /*73a0*/  FMUL R24, R38, R28 ;  /* 0x0000001c26187220 */ /* 0x000fe20000400000 */
[----:B------:R-:W-:Y:S01]  /*73b0*/  LOP3.LUT R42, R72, 0xffff0000, RZ, 0xc0, !PT ;  /* 0xffff0000482a7812 */ /* 0x000fe200078ec0ff */
[C---:B------:R-:W-:Y:S01]  /*73c0*/  FMUL R25, R38.reuse, R29 ;  /* 0x0000001d26197220 */ /* 0x040fe20000400000 */
[----:B------:R-:W-:Y:S01]  /*73d0*/  SHF.L.U32 R43, R73, 0x10, RZ ;  /* 0x00000010492b7819 */ /* 0x000fe200000006ff */
[C---:B------:R-:W-:Y:S01]  /*73e0*/  FMUL R26, R38.reuse, R30 ;  /* 0x0000001e261a7220 */ /* 0x040fe20000400000 */
[C---:B------:R-:W-:Y:S01]  /*73f0*/  FFMA R24, R41.reuse, R40, R24 ;  /* 0x0000002829187223 */ /* 0x040fe20000000018 */
[----:B------:R-:W-:Y:S01]  /*7400*/  FFMA R25, R41, R42, R25 ;  /* 0x0000002a29197223 */ /* 0x000fe20000000019 */
[----:B------:R-:W-:Y:S01]  /*7410*/  LOP3.LUT R40, R73, 0xffff0000, RZ, 0xc0, !PT ;  /* 0xffff000049287812 */ /* 0x000fe200078ec0ff */
[----:B------:R-:W-:Y:S01]  /*7420*/  FFMA R26, R41, R43, R26 ;  /* 0x0000002b291a7223 */ /* 0x000fe2000000001a */
[----:B------:R-:W-:Y:S01]  /*7430*/  FMUL R31, R38, R31 ;  /* 0x0000001f261f7220 */ /* 0x000fe20000400000 */
[----:B------:R-:W-:Y:S01]  /*7440*/  SHF.L.U32 R43, R74, 0x10, RZ ;  /* 0x000000104a2b7819 */ /* 0x000fe200000006ff */
[----:B------:R-:W-:Y:S01]  /*7450*/  FMUL R28, R38, R32 ;  /* 0x00000020261c7220 */ /* 0x000fe20000400000 */
[----:B------:R-:W-:Y:S01]  /*7460*/  LOP3.LUT R42, R74, 0xffff0000, RZ, 0xc0, !PT ;  /* 0xffff00004a2a7812 */ /* 0x000fe200078ec0ff */
[C---:B------:R-:W-:Y:S01]  /*7470*/  FMUL R29, R38.reuse, R33 ;  /* 0x00000021261d7220 */ /* 0x040fe20000400000 */
[----:B------:R-:W-:Y:S01]  /*7480*/  SHF.L.U32 R45, R75, 0x10, RZ ;  /* 0x000000104b2d7819 */ /* 0x000fe200000006ff */
[C---:B------:R-:W-:Y:S01]  /*7490*/  FMUL R30, R38.reuse, R34 ;  /* 0x00000022261e7220 */ /* 0x040fe20000400000 */
[----:B------:R-:W-:Y:S01]  /*74a0*/  FFMA R31, R41, R40, R31 ;  /* 0x00000028291f7223 */ /* 0x000fe2000000001f */
[----:B------:R-:W-:Y:S01]  /*74b0*/  FMUL R35, R38, R35 ;  /* 0x0000002326237220 */ /* 0x000fe20000400000 */
[----:B------:R-:W-:Y:S01]  /*74c0*/  F2FP.BF16.F32.PACK_AB R101, R23, R18 ;  /* 0x000000121765723e */ /* 0x000fe200000010ff */
[----:B------:R-:W-:Y:S01]  /*74d0*/  FFMA R28, R41, R43, R28 ;  /* 0x0000002b291c7223 */ /* 0x000fe2000000001c */
[----:B------:R-:W-:Y:S01]  /*74e0*/  F2FP.BF16.F32.PACK_AB R102, R21, R20 ;  /* 0x000000141566723e */ /* 0x000fe200000010ff */
[----:B------:R-:W-:Y:S01]  /*74f0*/  FFMA R29, R41, R42, R29 ;  /* 0x0000002a291d7223 */ /* 0x000fe2000000001d */
[----:B------:R-:W-:Y:S01]  /*7500*/  F2FP.BF16.F32.PACK_AB R103, R27, R22 ;  /* 0x000000161b67723e */ /* 0x000fe200000010ff */
[C---:B------:R-:W-:Y:S01]  /*7510*/  FFMA R30, R41.reuse, R45, R30 ;  /* 0x0000002d291e7223 */ /* 0x040fe2000000001e */
[----:B------:R-:W-:Y:S01]  /*7520*/  FFMA R35, R41, R44, R35 ;  /* 0x0000002c29237223 */ /* 0x000fe20000000023 */
[----:B------:R-:W-:Y:S02]  /*7530*/  F2FP.BF16.F32.PACK_AB R104, R25, R24 ;  /* 0x000000181968723e */ /* 0x000fe400000010ff */
[----:B------:R1:W-:Y:S01]  /*7540*/  STS.128 [R92+0x20], R100 ;  /* 0x000020645c007388 */ /* 0x0003e20000000c00 */
[----:B------:R-:W-:Y:S02]  /*7550*/  F2FP.BF16.F32.PACK_AB R105, R31, R26 ;  /* 0x0000001a1f69723e */ /* 0x000fe400000010ff */
[----:B------:R-:W-:Y:S02]  /*7560*/  F2FP.BF16.F32.PACK_AB R106, R29, R28 ;  /* 0x0000001c1d6a723e */ /* 0x000fe400000010ff */
[----:B------:R-:W-:Y:S05]  /*7570*/  F2FP.BF16.F32.PACK_AB R107, R35, R30 ;  /* 0x0000001e236b723e */ /* 0x000fea00000010ff */
[----:B------:R1:W-:Y:S01]  /*7580*/  STS.128 [R88+0x30], R104 ;  /* 0x0000306858007388 */ /* 0x0003e20000000c00 */
[----:B------:R-:W-:Y:S01]  /*7590*/  @!PT LDS RZ, [RZ] ;  /* 0x00000000fffff984 */ /* 0x000fe20000000800 */
[----:B------:R-:W-:Y:S01]  /*75a0*/  @!PT LDS RZ, [RZ] ;  /* 0x00000000fffff984 */ /* 0x000fe20000000800 */
[----:B------:R-:W-:Y:S01]  /*75b0*/  @!PT LDS RZ, [RZ] ;  /* 0x00000000fffff984 */ /* 0x000fe20000000800 */
[----:B------:R-:W-:Y:S01]  /*75c0*/  @!PT LDS RZ, [RZ] ;  /* 0x00000000fffff984 */ /* 0x000fe20000000800 */
[----:B------:R3:W-:Y:S07]  /*75d0*/  MEMBAR.ALL.CTA ;  /* 0x0000000000007992 */ /* 0x0007ee0000008000 */
[----:B---3--:R-:W3:Y:S02]  /*75e0*/  FENCE.VIEW.ASYNC.S ;  /* 0x00000000000073c6 */ /* 0x008ee40000000000 */
[----:B---3--:R-:W-:Y:S06]  /*75f0*/  BAR.SYNC.DEFER_BLOCKING 0x1, 0x80 ;  /* 0x0042000000007b1d */ /* 0x008fec0000010000 */
[----:B------:R-:W-:Y:S05]  /*7600*/  @P0 BRA `(.L_x_121) ;  /* 0x00000000003c0947 */ /* 0x000fea0003800000 */
[----:B------:R-:W3:Y:S01]  /*7610*/  LDCU.64 UR6, c[0x0][0x348] ;  /* 0x00006900ff0677ac */ /* 0x000ee20008000a00 */
[----:B------:R-:W-:Y:S01]  /*7620*/  UIADD3 UR4, UPT, UPT, UR43, 0x200, URZ ;  /* 0x000002002b047890 */ /* 0x000fe2000fffe0ff */
[----:B------:R-:W-:Y:S01]  /*7630*/  UMOV UR51, UR36 ;  /* 0x0000002400337c82 */ /* 0x000fe20008000000 */
[----:B------:R-:W-:Y:S02]  /*7640*/  UIADD3 UR9, UPT, UPT, UR49, 0x80, URZ ;  /* 0x0000008031097890 */ /* 0x000fe4000fffe0ff */
[----:B------:R-:W-:Y:S02]  /*7650*/  UIADD3 UR8, UPT, UPT, UR43, 0x1200, URZ ;  /* 0x000012002b087890 */ /* 0x000fe4000fffe0ff */
[----:B------:R-:W-:Y:S01]  /*7660*/  MOV R85, UR4 ;  /* 0x0000000400557c02 */ /* 0x000fe20008000f00 */
[----:B------:R-:W-:Y:S01]  /*7670*/  UMOV UR10, UR50 ;  /* 0x00000032000a7c82 */ /* 0x000fe20008000000 */
[----:B------:R-:W-:Y:S02]  /*7680*/  UMOV UR11, UR36 ;  /* 0x00000024000b7c82 */ /* 0x000fe40008000000 */
[----:B------:R-:W-:Y:S01]  /*7690*/  R2UR UR48, R85 ;  /* 0x00000000553072ca */ /* 0x000fe200000e0000 */
[----:B---3--:R-:W-:Y:S04]  /*76a0*/  UIADD3 UR4, UP0, UPT, UR6, 0x680, URZ ;  /* 0x0000068006047890 */ /* 0x008fe8000ff1e0ff */
[----:B------:R-:W-:Y:S09]  /*76b0*/  UIADD3.X UR5, UPT, UPT, URZ, UR7, URZ, UP0, !UPT ;  /* 0x00000007ff057290 */ /* 0x000ff200087fe4ff */
[----:B------:R3:W-:Y:S01]  /*76c0*/  UTMASTG.3D [UR48], [UR4] ;  /* 0x00000030040073b5 */ /* 0x0007e20008010000 */
[----:B------:R3:W-:Y:S01]  /*76d0*/  UTMASTG.3D [UR8], [UR4] ;  /* 0x00000008040073b5 */ /* 0x0007e20008010000 */
[----:B------:R0:W-:Y:S01]  /*76e0*/  UTMACMDFLUSH ;  /* 0x00000000000079b7 */ /* 0x0001e20000000000 */
[----:B---3--:R-:W-:Y:S04]  /*76f0*/  DEPBAR.LE SB0, 0x1 ;  /* 0x000080400000791a */ /* 0x008fe80000000000 */
.L_x_121:
[----:B------:R-:W-:Y:S05]  /*7700*/  BSYNC.RECONVERGENT B0 ;  /* 0x0000000000007941 */ /* 0x000fea0003800200 */
.L_x_120:
[----:B------:R-:W-:Y:S01]  /*7710*/  BAR.SYNC.DEFER_BLOCKING 0x1, 0x80 ;  /* 0x0042000000007b1d */ /* 0x000fe20000010000 */
[----:B------:R-:W-:Y:S01]  /*7720*/  ISETP.NE.AND P1, PT, R97, RZ, PT ;  /* 0x000000ff6100720c */ /* 0x000fe20003f25270 */
[----:B------:R-:W-:Y:S01]  /*7730*/  UISETP.NE.AND UP0, UPT, UR47, URZ, UPT ;  /* 0x000000ff2f00728c */ /* 0x000fe2000bf05270 */
[----:B------:R-:W-:Y:S11]  /*7740*/  LEA R3, R47, UR43, 0x3 ;  /* 0x0000002b2f037c11 */ /* 0x000ff6000f8e18ff */
[----:B------:R-:W-:Y:S01]  /*7750*/  @P1 SHF.L.U32 R4, R91, 0x1f, RZ ;  /* 0x0000001f5b041819 */ /* 0x000fe200000006ff */
[----:B------:R-:W-:Y:S06]  /*7760*/  BRA.U !UP0, `(.L_x_122) ;  /* 0x0000000108247547 */ /* 0x000fec000b800000 */
[----:B------:R-:W3:Y:S01]  /*7770*/  S2R R0, SR_CgaCtaId ;  /* 0x0000000000007919 */ /* 0x000ee20000008800 */
[----:B------:R-:W-:Y:S01]  /*7780*/  IMAD.U32 R2, RZ, RZ, UR46 ;  /* 0x0000002eff027e24 */ /* 0x000fe2000f8e00ff */
[----:B------:R-:W-:Y:S04]  /*7790*/  UIADD3 UR4, UPT, UPT, UR46, 0x1, URZ ;  /* 0x000000012e047890 */ /* 0x000fe8000fffe0ff */
[----:B------:R-:W-:Y:S01]  /*77a0*/  @P1 LEA R2, R2, UR43, 0x3 ;  /* 0x0000002b02021c11 */ /* 0x000fe2000f8e18ff */
[----:B------:R-:W-:Y:S04]  /*77b0*/  UISETP.NE.AND UP0, UPT, UR4, 0x4, UPT ;  /* 0x000000040400788c */ /* 0x000fe8000bf05270 */
[----:B------:R-:W-:Y:S01]  /*77c0*/  @P1 VIADD R5, R2, 0xa0 ;  /* 0x000000a002051836 */ /* 0x000fe20000000000 */
[----:B------:R-:W-:Y:S04]  /*77d0*/  USEL UR46, UR4, URZ, UP0 ;  /* 0x000000ff042e7287 */ /* 0x000fe80008000000 */
[----:B---3--:R-:W-:Y:S04]  /*77e0*/  @P1 PRMT R0, R0, 0x654, R5 ;  /* 0x0000065400001816 */ /* 0x008fe80000000005 */
[----:B------:R3:W-:Y:S04]  /*77f0*/  @P1 SYNCS.ARRIVE.TRANS64.RED.A1T0 RZ, [R0+URZ], RZ ;  /* 0x000000ff00ff19a7 */ /* 0x0007e800081004ff */
.L_x_122:
[----:B------:R-:W4:Y:S01]  /*7800*/  @P1 SYNCS.PHASECHK.TRANS64.TRYWAIT P0, [R3+URZ+0x80], R4 ;  /* 0x00008004030015a7 */ /* 0x000f2200080011ff */
[----:B------:R-:W-:Y:S01]  /*7810*/  BSSY B1, `(.L_x_123) ;  /* 0x0000016000017945 */ /* 0x000fe20003800000 */
[----:B----4-:R-:W-:Y:S03]  /*7820*/  @P1 SEL R46, RZ, 0x1, !P0 ;  /* 0x00000001ff2e1807 */ /* 0x010fe60004000000 */
[----:B------:R-:W-:Y:S05]  /*7830*/  @!P1 BRA `(.L_x_124) ;  /* 0x00000000004c9947 */ /* 0x000fea0003800000 */
[----:B------:R-:W-:Y:S01]  /*7840*/  ISETP.NE.AND P0, PT, R46, RZ, PT ;  /* 0x000000ff2e00720c */ /* 0x000fe20003f05270 */
[----:B------:R-:W-:Y:S01]  /*7850*/  BSSY B0, `(.L_x_125) ;  /* 0x000000b000007945 */ /* 0x000fe20003800000 */
[----:B------:R-:W-:Y:S11]  /*7860*/  ISETP.NE.AND P1, PT, R60, RZ, PT ;  /* 0x000000ff3c00720c */ /* 0x000ff60003f25270 */
[----:B------:R-:W-:Y:S02]  /*7870*/  @!UPT UIADD3 URZ, UPT, UPT, URZ, URZ, URZ ;  /* 0x000000fffffff290 */ /* 0x000fe4000fffe0ff */
[C---:B------:R-:W-:Y:S01]  /*7880*/  @P1 IMAD R6, R47.reuse, 0x2000, R94 ;  /* 0x000020002f061824 */ /* 0x040fe200078e025e */
[C---:B------:R-:W-:Y:S01]  /*7890*/  @P1 LEA R4, R47.reuse, R92, 0xd ;  /* 0x0000005c2f041211 */ /* 0x040fe200078e68ff */
[C---:B------:R-:W-:Y:S02]  /*78a0*/  @P1 IMAD R5, R47.reuse, 0x2000, R93 ;  /* 0x000020002f051824 */ /* 0x040fe400078e025d */
[----:B------:R-:W-:Y:S01]  /*78b0*/  @P1 IMAD R2, R47, 0x2000, R88 ;  /* 0x000020002f021824 */ /* 0x000fe200078e0258 */
[----:B------:R-:W-:Y:S06]  /*78c0*/  @P0 BRA `(.L_x_126) ;  /* 0x00000000000c0947 */ /* 0x000fec0003800000 */
[----:B---3--:R-:W-:Y:S04]  /*78d0*/  SHF.L.U32 R0, R91, 0x1f, RZ ;  /* 0x0000001f5b007819 */ /* 0x008fe800000006ff */
[----:B------:R-:W3:Y:S02]  /*78e0*/  SYNCS.PHASECHK.TRANS64.TRYWAIT P0, [R3+URZ+0x80], R0 ;  /* 0x00008000030075a7 */ /* 0x000ee400080011ff */
[----:B---3--:R-:W-:Y:S05]  /*78f0*/  @!P0 BRA `(.L_x_127) ;  /* 0x0000003400648947 */ /* 0x008fea0003800000 */
.L_x_126:
[----:B------:R-:W-:Y:S05]  /*7900*/  BSYNC B0 ;  /* 0x0000000000007941 */ /* 0x000fea0003800000 */
.L_x_125:
[----:B------:R-:W-:Y:S02]  /*7910*/  ISETP.NE.AND P0, PT, R60, RZ, PT ;  /* 0x000000ff3c00720c */ /* 0x000fe40003f05270 */
[----:B------:R-:W-:Y:S11]  /*7920*/  IADD3 R47, PT, PT, R47, 0x1, RZ ;  /* 0x000000012f2f7810 */ /* 0x000ff60007ffe0ff */
[----:B------:R4:W1:Y:S04]  /*7930*/  @P0 LDS.128 R48, [R6] ;  /* 0x0000000006300984 */ /* 0x0008680000000c00 */
[----:B------:R4:W1:Y:S04]  /*7940*/  @P0 LDS.128 R56, [R5+0x10] ;  /* 0x0000100005380984 */ /* 0x0008680000000c00 */
[----:B------:R4:W1:Y:S04]  /*7950*/  @P0 LDS.128 R64, [R4+0x20] ;  /* 0x0000200004400984 */ /* 0x0008680000000c00 */
[----:B------:R4:W1:Y:S02]  /*7960*/  @P0 LDS.128 R72, [R2+0x30] ;  /* 0x0000300002480984 */ /* 0x0008640000000c00 */
.L_x_124:
[----:B------:R-:W-:Y:S05]  /*7970*/  BSYNC B1 ;  /* 0x0000000000017941 */ /* 0x000fea0003800000 */
.L_x_123:
[----:B---3--:R-:W-:Y:S05]  /*7980*/  VIADD R0, R39, 0x20 ;  /* 0x0000002027007836 */ /* 0x008fea0000000000 */
[----:B------:R-:W-:Y:S04]  /*7990*/  SHF.R.U32.HI R0, RZ, 0x15, R0 ;  /* 0x00000015ff007819 */ /* 0x000fe80000011600 */
[----:B------:R-:W-:Y:S11]  /*79a0*/  LOP3.LUT P0, RZ, R0, 0x3, R81, 0x48, !PT ;  /* 0x0000000300ff7812 */ /* 0x000ff60007804851 */
[----:B------:R-:W-:Y:S02]  /*79b0*/  @!UPT UIADD3 URZ, UPT, UPT, URZ, URZ, URZ ;  /* 0x000000fffffff290 */ /* 0x000fe4000fffe0ff */
[----:B------:R-:W-:Y:S05]  /*79c0*/  @!P0 BRA `(.L_x_128) ;  /* 0x0000000000408947 */ /* 0x000fea0003800000 */
[----:B------:R-:W3:Y:S01]  /*79d0*/  LDCU.64 UR8, c[0x4][0x70] ;  /* 0x01000e00ff0877ac */ /* 0x000ee20008000a00 */
[----:B------:R-:W-:Y:S01]  /*79e0*/  MOV R3, 0x0 ;  /* 0x0000000000037802 */ /* 0x000fe20000000f00 */
[----:B------:R-:W-:Y:S02]  /*79f0*/  HFMA2 R12, -RZ, RZ, 0, 5.9604644775390625e-08 ;  /* 0x00000001ff0c7431 */ /* 0x000fe400000001ff */
[----:B------:R-:W-:Y:S02]  /*7a00*/  IMAD.MOV.U32 R8, RZ, RZ, 0x192 ;  /* 0x00000192ff087424 */ /* 0x000fe400078e00ff */
[----:B------:R-:W-:Y:S01]  /*7a10*/  IMAD.MOV.U32 R13, RZ, RZ, RZ ;  /* 0x000000ffff0d7224 */ /* 0x000fe200078e00ff */
[----:B------:R-:W5:Y:S01]  /*7a20*/  LDCU.64 UR6, c[0x4][0x78] ;  /* 0x01000f00ff0677ac */ /* 0x000f620008000a00 */
[----:B----4-:R-:W4:Y:S01]  /*7a30*/  LDC.64 R2, c[0x4][R3] ;  /* 0x0100000003027b82 */ /* 0x010f220000000a00 */
[----:B------:R-:W2:Y:S01]  /*7a40*/  LDCU.64 UR4, c[0x4][0x10] ;  /* 0x01000200ff0477ac */ /* 0x000ea20008000a00 */
[----:B---3--:R-:W-:Y:S01]  /*7a50*/  MOV R5, UR9 ;  /* 0x0000000900057c02 */ /* 0x008fe20008000f00 */
[----:B------:R-:W-:Y:S01]  /*7a60*/  IMAD.U32 R4, RZ, RZ, UR8 ;  /* 0x00000008ff047e24 */ /* 0x000fe2000f8e00ff */
[----:B-----5:R-:W-:Y:S01]  /*7a70*/  MOV R7, UR7 ;  /* 0x0000000700077c02 */ /* 0x020fe20008000f00 */
[----:B------:R-:W-:Y:S01]  /*7a80*/  IMAD.U32 R6, RZ, RZ, UR6 ;  /* 0x00000006ff067e24 */ /* 0x000fe2000f8e00ff */
[----:B--2---:R-:W-:Y:S01]  /*7a90*/  MOV R11, UR5 ;  /* 0x00000005000b7c02 */ /* 0x004fe20008000f00 */
[----:B------:R-:W-:Y:S02]  /*7aa0*/  IMAD.U32 R10, RZ, RZ, UR4 ;  /* 0x00000004ff0a7e24 */ /* 0x000fe4000f8e00ff */
[----:B------:R-:W-:Y:S07]  /*7ab0*/  LEPC R20, `(.L_x_128) ;  /* 0x000000001014794e */ /* 0x000fee0000000000 */
[----:B-1--4-:R-:W-:Y:S05]  /*7ac0*/  CALL.ABS.NOINC R2 ;  /* 0x0000000002007343 */ /* 0x012fea0003c00000 */
.L_x_128:
[C---:B-1----:R-:W-:Y:S01]  /*7ad0*/  SHF.L.U32 R40, R48.reuse, 0x10, RZ ;  /* 0x0000001030287819 */ /* 0x042fe200000006ff */
[----:B------:R-:W-:Y:S05]  /*7ae0*/  WARPSYNC.ALL ;  /* 0x0000000000007948 */ /* 0x000fea0003800000 */
[----:B------:R-:W-:Y:S01]  /*7af0*/  R2UR UR4, R39 ;  /* 0x00000000270472ca */ /* 0x000fe200000e0000 */
[----:B------:R-:W1:Y:S01]  /*7b00*/  S2R R99, SR_CgaCtaId ;  /* 0x0000000000637919 */ /* 0x000e620000008800 */
[----:B------:R-:W-:Y:S01]  /*7b10*/  LOP3.LUT R43, R48, 0xffff0000, RZ, 0xc0, !PT ;  /* 0xffff0000302b7812 */ /* 0x000fe200078ec0ff */
[----:B------:R-:W-:Y:S01]  /*7b20*/  BSSY.RECONVERGENT B0, `(.L_x_129) ;  /* 0x0000093000007945 */ /* 0x000fe20003800200 */
[----:B------:R-:W-:Y:S02]  /*7b30*/  LOP3.LUT R42, R49, 0xffff0000, RZ, 0xc0, !PT ;  /* 0xffff0000312a7812 */ /* 0x000fe400078ec0ff */
[----:B------:R-:W-:Y:S02]  /*7b40*/  LOP3.LUT R44, R50, 0xffff0000, RZ, 0xc0, !PT ;  /* 0xffff0000322c7812 */ /* 0x000fe400078ec0ff */
[----:B------:R-:W-:Y:S02]  /*7b50*/  SHF.L.U32 R45, R59, 0x10, RZ ;  /* 0x000000103b2d7819 */ /* 0x000fe400000006ff */
[----:B------:R-:W-:Y:S02]  /*7b60*/  ISETP.NE.AND P6, PT, R97, RZ, PT ;  /* 0x000000ff6100720c */ /* 0x000fe40003fc5270 */
[----:B------:R-:W-:Y:S01]  /*7b70*/  ISETP.NE.AND P0, PT, R96, RZ, PT ;  /* 0x000000ff6000720c */ /* 0x000fe20003f05270 */
[----:B----4-:R-:W3:Y:S01]  /*7b80*/  LDTM.x32 R4, tmem[UR4+0x20] ;  /* 0x00002004000479ee */ /* 0x010ee200082c0000 */
[----:B------:R-:W-:Y:S02]  /*7b90*/  MOV R61, UR46 ;  /* 0x0000002e003d7c02 */ /* 0x000fe40008000f00 */
[----:B------:R-:W-:Y:S07]  /*7ba0*/  LEA R62, R47, UR43, 0x3 ;  /* 0x0000002b2f3e7c11 */ /* 0x000fee000f8e18ff */
[----:B------:R-:W-:Y:S04]  /*7bb0*/  @P6 LEA R61, R61, UR43, 0x3 ;  /* 0x0000002b3d3d6c11 */ /* 0x000fe8000f8e18ff */
[----:B------:R-:W-:Y:S02]  /*7bc0*/  @P6 IADD3 R104, PT, PT, R61, 0xa0, RZ ;  /* 0x000000a03d686810 */ /* 0x000fe40007ffe0ff */
[----:B------:R-:W-:Y:S02]  /*7bd0*/  @P6 SHF.L.U32 R61, R91, 0x1f, RZ ;  /* 0x0000001f5b3d6819 */ /* 0x000fe400000006ff */
[----:B-1----:R-:W-:Y:S01]  /*7be0*/  @P6 PRMT R104, R99, 0x654, R104 ;  /* 0x0000065463686816 */ /* 0x002fe20000000068 */
[C---:B---3--:R-:W-:Y:S01]  /*7bf0*/  FMUL R0, R38.reuse, R4 ;  /* 0x0000000426007220 */ /* 0x048fe20000400000 */
[C---:B------:R-:W-:Y:S01]  /*7c00*/  FMUL R2, R38.reuse, R5 ;  /* 0x0000000526027220 */ /* 0x040fe20000400000 */
[C---:B------:R-:W-:Y:S01]  /*7c10*/  FMUL R3, R38.reuse, R6 ;  /* 0x0000000626037220 */ /* 0x040fe20000400000 */
[C---:B------:R-:W-:Y:S01]  /*7c20*/  FMUL R7, R38.reuse, R7 ;  /* 0x0000000726077220 */ /* 0x040fe20000400000 */
[----:B------:R-:W-:Y:S01]  /*7c30*/  FFMA R0, R41, R40, R0 ;  /* 0x0000002829007223 */ /* 0x000fe20000000000 */
[----:B------:R-:W-:Y:S01]  /*7c40*/  SHF.L.U32 R40, R49, 0x10, RZ ;  /* 0x0000001031287819 */ /* 0x000fe200000006ff */
[----:B------:R-:W-:Y:S01]  /*7c50*/  FFMA R2, R41, R43, R2 ;  /* 0x0000002b29027223 */ /* 0x000fe20000000002 */
[----:B------:R-:W-:Y:S01]  /*7c60*/  SHF.L.U32 R43, R51, 0x10, RZ ;  /* 0x00000010332b7819 */ /* 0x000fe200000006ff */
[C---:B------:R-:W-:Y:S01]  /*7c70*/  FMUL R4, R38.reuse, R8 ;  /* 0x0000000826047220 */ /* 0x040fe20000400000 */
[----:B------:R-:W-:Y:S01]  /*7c80*/  FMUL R5, R38, R9 ;  /* 0x0000000926057220 */ /* 0x000fe20000400000 */
[C---:B------:R-:W-:Y:S01]  /*7c90*/  FFMA R3, R41.reuse, R40, R3 ;  /* 0x0000002829037223 */ /* 0x040fe20000000003 */
[----:B------:R-:W-:Y:S01]  /*7ca0*/  SHF.L.U32 R40, R50, 0x10, RZ ;  /* 0x0000001032287819 */ /* 0x000fe200000006ff */
[----:B------:R-:W-:Y:S01]  /*7cb0*/  FFMA R7, R41, R42, R7 ;  /* 0x0000002a29077223 */ /* 0x000fe20000000007 */
[----:B------:R-:W-:Y:S01]  /*7cc0*/  LOP3.LUT R42, R51, 0xffff0000, RZ, 0xc0, !PT ;  /* 0xffff0000332a7812 */ /* 0x000fe200078ec0ff */
[----:B------:R-:W-:Y:S01]  /*7cd0*/  FMUL R6, R38, R10 ;  /* 0x0000000a26067220 */ /* 0x000fe20000400000 */
[----:B------:R-:W-:Y:S01]  /*7ce0*/  F2FP.BF16.F32.PACK_AB R52, R2, R0 ;  /* 0x000000000234723e */ /* 0x000fe200000010ff */
        /* <DEDUP_REMOVED lines=18> */
[C---:B------:R-:W-:Y:S01]  /*7e10*/  LOP3.LUT R42, R58.reuse, 0xffff0000, RZ, 0xc0, !PT ;  /* 0xffff00003a2a7812 */ /* 0x040fe200078ec0ff */
[----:B------:R-:W-:Y:S01]  /*7e20*/  FFMA R10, R41, R43, R10 ;  /* 0x0000002b290a7223 */ /* 0x000fe2000000000a */
[----:B------:R-:W-:Y:S01]  /*7e30*/  SHF.L.U32 R43, R58, 0x10, RZ ;  /* 0x000000103a2b7819 */ /* 0x000fe200000006ff */
[C---:B------:R-:W-:Y:S01]  /*7e40*/  FMUL R15, R38.reuse, R15 ;  /* 0x0000000f260f7220 */ /* 0x040fe20000400000 */
[----:B------:R-:W-:Y:S01]  /*7e50*/  F2FP.BF16.F32.PACK_AB R68, R9, R8 ;  /* 0x000000080944723e */ /* 0x000fe200000010ff */
[C---:B------:R-:W-:Y:S01]  /*7e60*/  FMUL R12, R38.reuse, R16 ;  /* 0x00000010260c7220 */ /* 0x040fe20000400000 */
[----:B------:R-:W-:Y:S01]  /*7e70*/  FMUL R13, R38, R17 ;  /* 0x00000011260d7220 */ /* 0x000fe20000400000 */
[----:B------:R-:W-:Y:S01]  /*7e80*/  FFMA R15, R41, R40, R15 ;  /* 0x00000028290f7223 */ /* 0x000fe2000000000f */
[----:B------:R-:W-:Y:S01]  /*7e90*/  LOP3.LUT R40, R59, 0xffff0000, RZ, 0xc0, !PT ;  /* 0xffff00003b287812 */ /* 0x000fe200078ec0ff */
[----:B------:R-:W-:Y:S01]  /*7ea0*/  FFMA R12, R41, R43, R12 ;  /* 0x0000002b290c7223 */ /* 0x000fe2000000000c */
[----:B------:R-:W-:Y:S01]  /*7eb0*/  SHF.L.U32 R43, R64, 0x10, RZ ;  /* 0x00000010402b7819 */ /* 0x000fe200000006ff */
[----:B------:R-:W-:Y:S01]  /*7ec0*/  FMUL R14, R38, R18 ;  /* 0x00000012260e7220 */ /* 0x000fe20000400000 */
[----:B------:R-:W-:Y:S01]  /*7ed0*/  F2FP.BF16.F32.PACK_AB R69, R15, R10 ;  /* 0x0000000a0f45723e */ /* 0x000fe200000010ff */
[----:B------:R1:W-:Y:S01]  /*7ee0*/  STS.128 [R94+0x2000], R52 ;  /* 0x002000345e007388 */ /* 0x0003e20000000c00 */
[----:B------:R-:W-:Y:S01]  /*7ef0*/  FFMA R13, R41, R42, R13 ;  /* 0x0000002a290d7223 */ /* 0x000fe2000000000d */
[----:B------:R-:W-:Y:S01]  /*7f00*/  LOP3.LUT R42, R64, 0xffff0000, RZ, 0xc0, !PT ;  /* 0xffff0000402a7812 */ /* 0x000fe200078ec0ff */
[C---:B------:R-:W-:Y:S01]  /*7f10*/  FMUL R19, R38.reuse, R19 ;  /* 0x0000001326137220 */ /* 0x040fe20000400000 */
[C---:B------:R-:W-:Y:S01]  /*7f20*/  FMUL R16, R38.reuse, R20 ;  /* 0x0000001426107220 */ /* 0x040fe20000400000 */
[C---:B------:R-:W-:Y:S01]  /*7f30*/  FMUL R17, R38.reuse, R21 ;  /* 0x0000001526117220 */ /* 0x040fe20000400000 */
[----:B------:R-:W-:Y:S01]  /*7f40*/  F2FP.BF16.F32.PACK_AB R70, R13, R12 ;  /* 0x0000000c0d46723e */ /* 0x000fe200000010ff */
[----:B------:R-:W-:Y:S01]  /*7f50*/  FFMA R14, R41, R45, R14 ;  /* 0x0000002d290e7223 */ /* 0x000fe2000000000e */
[----:B------:R-:W-:Y:S01]  /*7f60*/  SHF.L.U32 R45, R65, 0x10, RZ ;  /* 0x00000010412d7819 */ /* 0x000fe200000006ff */
[----:B------:R-:W-:Y:S01]  /*7f70*/  FFMA R19, R41, R40, R19 ;  /* 0x0000002829137223 */ /* 0x000fe20000000013 */
[----:B------:R-:W-:Y:S01]  /*7f80*/  LOP3.LUT R40, R65, 0xffff0000, RZ, 0xc0, !PT ;  /* 0xffff000041287812 */ /* 0x000fe200078ec0ff */
[----:B------:R-:W-:Y:S01]  /*7f90*/  FFMA R16, R41, R43, R16 ;  /* 0x0000002b29107223 */ /* 0x000fe20000000010 */
[----:B------:R-:W-:Y:S01]  /*7fa0*/  SHF.L.U32 R43, R67, 0x10, RZ ;  /* 0x00000010432b7819 */ /* 0x000fe200000006ff */
[C---:B------:R-:W-:Y:S01]  /*7fb0*/  FMUL R18, R38.reuse, R22 ;  /* 0x0000001626127220 */ /* 0x040fe20000400000 */
[----:B------:R-:W-:Y:S01]  /*7fc0*/  F2FP.BF16.F32.PACK_AB R71, R19, R14 ;  /* 0x0000000e1347723e */ /* 0x000fe200000010ff */
[C---:B------:R-:W-:Y:S01]  /*7fd0*/  FFMA R17, R41.reuse, R42, R17 ;  /* 0x0000002a29117223 */ /* 0x040fe20000000011 */
[----:B------:R-:W-:Y:S01]  /*7fe0*/  FMUL R23, R38, R23 ;  /* 0x0000001726177220 */ /* 0x000fe20000400000 */
[----:B------:R-:W-:Y:S01]  /*7ff0*/  SHF.L.U32 R42, R66, 0x10, RZ ;  /* 0x00000010422a7819 */ /* 0x000fe200000006ff */
[----:B------:R-:W-:Y:S01]  /*8000*/  FMUL R20, R38, R24 ;  /* 0x0000001826147220 */ /* 0x000fe20000400000 */
[----:B------:R3:W-:Y:S01]  /*8010*/  STS.128 [R93+0x2010], R68 ;  /* 0x002010445d007388 */ /* 0x0007e20000000c00 */
[----:B------:R-:W-:Y:S01]  /*8020*/  FFMA R18, R41, R45, R18 ;  /* 0x0000002d29127223 */ /* 0x000fe20000000012 */
[----:B------:R-:W-:Y:S01]  /*8030*/  SHF.L.U32 R45, R75, 0x10, RZ ;  /* 0x000000104b2d7819 */ /* 0x000fe200000006ff */
[C---:B------:R-:W-:Y:S01]  /*8040*/  FFMA R23, R41.reuse, R40, R23 ;  /* 0x0000002829177223 */ /* 0x040fe20000000017 */
[----:B------:R-:W-:Y:S01]  /*8050*/  LOP3.LUT R40, R66, 0xffff0000, RZ, 0xc0, !PT ;  /* 0xffff000042287812 */ /* 0x000fe200078ec0ff */
[----:B------:R-:W-:Y:S01]  /*8060*/  FFMA R20, R41, R42, R20 ;  /* 0x0000002a29147223 */ /* 0x000fe20000000014 */
[----:B------:R-:W-:Y:S01]  /*8070*/  LOP3.LUT R42, R67, 0xffff0000, RZ, 0xc0, !PT ;  /* 0xffff0000432a7812 */ /* 0x000fe200078ec0ff */
[C---:B------:R-:W-:Y:S01]  /*8080*/  FMUL R21, R38.reuse, R25 ;  /* 0x0000001926157220 */ /* 0x040fe20000400000 */
[C---:B------:R-:W-:Y:S01]  /*8090*/  FMUL R22, R38.reuse, R26 ;  /* 0x0000001a26167220 */ /* 0x040fe20000400000 */
[C---:B------:R-:W-:Y:S01]  /*80a0*/  FMUL R27, R38.reuse, R27 ;  /* 0x0000001b261b7220 */ /* 0x040fe20000400000 */
[----:B------:R-:W-:Y:S01]  /*80b0*/  FMUL R24, R38, R28 ;  /* 0x0000001c26187220 */ /* 0x000fe20000400000 */
        /* <DEDUP_REMOVED lines=8> */
[----:B------:R-:W-:Y:S01]  /*8140*/  FFMA R24, R41, R40, R24 ;  /* 0x0000002829187223 */ /* 0x000fe20000000018 */
[----:B------:R-:W-:Y:S01]  /*8150*/  LOP3.LUT R40, R73, 0xffff0000, RZ, 0xc0, !PT ;  /* 0xffff000049287812 */ /* 0x000fe200078ec0ff */
[C---:B------:R-:W-:Y:S01]  /*8160*/  FFMA R25, R41.reuse, R42, R25 ;  /* 0x0000002a29197223 */ /* 0x040fe20000000019 */
[----:B------:R-:W-:Y:S01]  /*8170*/  FMUL R31, R38, R31 ;  /* 0x0000001f261f7220 */ /* 0x000fe20000400000 */
[C---:B------:R-:W-:Y:S01]  /*8180*/  FFMA R26, R41.reuse, R43, R26 ;  /* 0x0000002b291a7223 */ /* 0x040fe2000000001a */
[----:B------:R-:W-:Y:S01]  /*8190*/  SHF.L.U32 R43, R74, 0x10, RZ ;  /* 0x000000104a2b7819 */ /* 0x000fe200000006ff */
[----:B------:R-:W-:Y:S01]  /*81a0*/  FMUL R28, R38, R32 ;  /* 0x00000020261c7220 */ /* 0x000fe20000400000 */
[----:B------:R-:W-:Y:S01]  /*81b0*/  LOP3.LUT R42, R74, 0xffff0000, RZ, 0xc0, !PT ;  /* 0xffff00004a2a7812 */ /* 0x000fe200078ec0ff */
[C---:B------:R-:W-:Y:S01]  /*81c0*/  FMUL R29, R38.reuse, R33 ;  /* 0x00000021261d7220 */ /* 0x040fe20000400000 */
[C---:B------:R-:W-:Y:S01]  /*81d0*/  FMUL R30, R38.reuse, R34 ;  /* 0x00000022261e7220 */ /* 0x040fe20000400000 */
[----:B------:R-:W-:Y:S01]  /*81e0*/  FFMA R31, R41, R40, R31 ;  /* 0x00000028291f7223 */ /* 0x000fe2000000001f */
[----:B------:R-:W-:Y:S01]  /*81f0*/  FMUL R35, R38, R35 ;  /* 0x0000002326237220 */ /* 0x000fe20000400000 */
[----:B-1----:R-:W-:Y:S01]  /*8200*/  F2FP.BF16.F32.PACK_AB R52, R17, R16 ;  /* 0x000000101134723e */ /* 0x002fe200000010ff */
[----:B------:R-:W-:Y:S01]  /*8210*/  FFMA R28, R41, R43, R28 ;  /* 0x0000002b291c7223 */ /* 0x000fe2000000001c */
[----:B------:R-:W-:Y:S01]  /*8220*/  F2FP.BF16.F32.PACK_AB R53, R23, R18 ;  /* 0x000000121735723e */ /* 0x000fe200000010ff */
[----:B------:R-:W-:Y:S01]  /*8230*/  FFMA R29, R41, R42, R29 ;  /* 0x0000002a291d7223 */ /* 0x000fe2000000001d */
[----:B------:R-:W-:Y:S01]  /*8240*/  F2FP.BF16.F32.PACK_AB R54, R21, R20 ;  /* 0x000000141536723e */ /* 0x000fe200000010ff */
[----:B------:R-:W-:Y:S01]  /*8250*/  FFMA R30, R41, R45, R30 ;  /* 0x0000002d291e7223 */ /* 0x000fe2000000001e */
[----:B------:R-:W-:Y:S01]  /*8260*/  F2FP.BF16.F32.PACK_AB R55, R27, R22 ;  /* 0x000000161b37723e */ /* 0x000fe200000010ff */
[----:B------:R-:W-:Y:S01]  /*8270*/  FFMA R35, R41, R44, R35 ;  /* 0x0000002c29237223 */ /* 0x000fe20000000023 */
[----:B------:R-:W-:Y:S02]  /*8280*/  F2FP.BF16.F32.PACK_AB R100, R25, R24 ;  /* 0x000000181964723e */ /* 0x000fe400000010ff */
[----:B------:R-:W-:Y:S01]  /*8290*/  F2FP.BF16.F32.PACK_AB R101, R31, R26 ;  /* 0x0000001a1f65723e */ /* 0x000fe200000010ff */
[----:B------:R3:W-:Y:S01]  /*82a0*/  STS.128 [R92+0x2020], R52 ;  /* 0x002020345c007388 */ /* 0x0007e20000000c00 */
        /* <DEDUP_REMOVED lines=8> */
[----:B-1----:R-:W1:Y:S02]  /*8330*/  FENCE.VIEW.ASYNC.S ;  /* 0x00000000000073c6 */ /* 0x002e640000000000 */
[----:B-1----:R-:W-:Y:S06]  /*8340*/  BAR.SYNC.DEFER_BLOCKING 0x1, 0x80 ;  /* 0x0042000000007b1d */ /* 0x002fec0000010000 */
[----:B------:R-:W-:Y:S05]  /*8350*/  @P0 BRA `(.L_x_130) ;  /* 0x00000000003c0947 */ /* 0x000fea0003800000 */
[----:B------:R-:W1:Y:S01]  /*8360*/  LDCU.64 UR6, c[0x0][0x348] ;  /* 0x00006900ff0677ac */ /* 0x000e620008000a00 */
[----:B------:R-:W-:Y:S02]  /*8370*/  UIADD3 UR13, UPT, UPT, UR49, 0x20, URZ ;  /* 0x00000020310d7890 */ /* 0x000fe4000fffe0ff */
[----:B------:R-:W-:Y:S01]  /*8380*/  UIADD3 UR12, UPT, UPT, UR43, 0x2200, URZ ;  /* 0x000022002b0c7890 */ /* 0x000fe2000fffe0ff */
[----:B------:R-:W-:Y:S01]  /*8390*/  UMOV UR14, UR50 ;  /* 0x00000032000e7c82 */ /* 0x000fe20008000000 */
[----:B------:R-:W-:Y:S01]  /*83a0*/  UMOV UR15, UR36 ;  /* 0x00000024000f7c82 */ /* 0x000fe20008000000 */
[----:B------:R-:W-:Y:S02]  /*83b0*/  UIADD3 UR9, UPT, UPT, UR49, 0xa0, URZ ;  /* 0x000000a031097890 */ /* 0x000fe4000fffe0ff */
[----:B------:R-:W-:Y:S01]  /*83c0*/  UIADD3 UR8, UPT, UPT, UR43, 0x3200, URZ ;  /* 0x000032002b087890 */ /* 0x000fe2000fffe0ff */
[----:B------:R-:W-:Y:S01]  /*83d0*/  UMOV UR10, UR50 ;  /* 0x00000032000a7c82 */ /* 0x000fe20008000000 */
[----:B------:R-:W-:Y:S01]  /*83e0*/  UMOV UR11, UR36 ;  /* 0x00000024000b7c82 */ /* 0x000fe20008000000 */
[----:B-1----:R-:W-:Y:S04]  /*83f0*/  UIADD3 UR4, UP0, UPT, UR6, 0x680, URZ ;  /* 0x0000068006047890 */ /* 0x002fe8000ff1e0ff */
[----:B------:R-:W-:Y:S09]  /*8400*/  UIADD3.X UR5, UPT, UPT, URZ, UR7, URZ, UP0, !UPT ;  /* 0x00000007ff057290 */ /* 0x000ff200087fe4ff */
[----:B------:R1:W-:Y:S01]  /*8410*/  UTMASTG.3D [UR12], [UR4] ;  /* 0x0000000c040073b5 */ /* 0x0003e20008010000 */
[----:B------:R1:W-:Y:S01]  /*8420*/  UTMASTG.3D [UR8], [UR4] ;  /* 0x00000008040073b5 */ /* 0x0003e20008010000 */
[----:B------:R0:W-:Y:S01]  /*8430*/  UTMACMDFLUSH ;  /* 0x00000000000079b7 */ /* 0x0001e20000000000 */
[----:B-1----:R-:W-:Y:S04]  /*8440*/  DEPBAR.LE SB0, 0x1 ;  /* 0x000080400000791a */ /* 0x002fe80000000000 */
.L_x_130:
[----:B------:R-:W-:Y:S05]  /*8450*/  BSYNC.RECONVERGENT B0 ;  /* 0x0000000000007941 */ /* 0x000fea0003800200 */
.L_x_129:
[----:B------:R-:W-:Y:S01]  /*8460*/  BAR.SYNC.DEFER_BLOCKING 0x1, 0x80 ;  /* 0x0042000000007b1d */ /* 0x000fe20000010000 */
[----:B------:R-:W-:Y:S04]  /*8470*/  UIADD3 UR4, UPT, UPT, UR46, 0x1, URZ ;  /* 0x000000012e047890 */ /* 0x000fe8000fffe0ff */
[----:B------:R-:W-:Y:S04]  /*8480*/  UISETP.NE.AND UP0, UPT, UR4, 0x4, UPT ;  /* 0x000000040400788c */ /* 0x000fe8000bf05270 */
[----:B------:R-:W-:Y:S01]  /*8490*/  USEL UR44, UR4, URZ, UP0 ;  /* 0x000000ff042c7287 */ /* 0x000fe20008000000 */
[----:B------:R1:W-:Y:S01]  /*84a0*/  @P6 SYNCS.ARRIVE.TRANS64.RED.A1T0 RZ, [R104+URZ], RZ ;  /* 0x000000ff68ff69a7 */ /* 0x0003e200081004ff */
[----:B------:R-:W-:Y:S01]  /*84b0*/  BSSY B1, `(.L_x_131) ;  /* 0x0000017000017945 */ /* 0x000fe20003800000 */
[----:B------:R-:W4:Y:S02]  /*84c0*/  @P6 SYNCS.PHASECHK.TRANS64.TRYWAIT P0, [R62+URZ+0x80], R61 ;  /* 0x0000803d3e0065a7 */ /* 0x000f2400080011ff */
[----:B----4-:R-:W-:Y:S01]  /*84d0*/  @P6 SEL R46, RZ, 0x1, !P0 ;  /* 0x00000001ff2e6807 */ /* 0x010fe20004000000 */
[----:B-1----:R-:W-:Y:S06]  /*84e0*/  @!P6 BRA `(.L_x_132) ;  /* 0x00000000004ce947 */ /* 0x002fec0003800000 */
        /* <DEDUP_REMOVED lines=9> */
[----:B------:R-:W-:Y:S04]  /*8580*/  SHF.L.U32 R5, R91, 0x1f, RZ ;  /* 0x0000001f5b057819 */ /* 0x000fe800000006ff */
[----:B------:R-:W1:Y:S02]  /*8590*/  SYNCS.PHASECHK.TRANS64.TRYWAIT P0, [R62+URZ+0x80], R5 ;  /* 0x000080053e0075a7 */ /* 0x000e6400080011ff */
[----:B-1----:R-:W-:Y:S05]  /*85a0*/  @!P0 BRA `(.L_x_135) ;  /* 0x00000028004c8947 */ /* 0x002fea0003800000 */
.L_x_134:
[----:B------:R-:W-:Y:S05]  /*85b0*/  BSYNC B0 ;  /* 0x0000000000007941 */ /* 0x000fea0003800000 */
.L_x_133:
[----:B------:R-:W-:Y:S02]  /*85c0*/  ISETP.NE.AND P0, PT, R60, RZ, PT ;  /* 0x000000ff3c00720c */ /* 0x000fe40003f05270 */
[----:B------:R-:W-:Y:S11]  /*85d0*/  IADD3 R47, PT, PT, R47, 0x1, RZ ;  /* 0x000000012f2f7810 */ /* 0x000ff60007ffe0ff */
[----:B------:R4:W1:Y:S04]  /*85e0*/  @P0 LDS.128 R48, [R4] ;  /* 0x0000000004300984 */ /* 0x0008680000000c00 */
[----:B------:R4:W1:Y:S04]  /*85f0*/  @P0 LDS.128 R56, [R3+0x10] ;  /* 0x0000100003380984 */ /* 0x0008680000000c00 */
[----:B------:R4:W1:Y:S04]  /*8600*/  @P0 LDS.128 R64, [R2+0x20] ;  /* 0x0000200002400984 */ /* 0x0008680000000c00 */
[----:B------:R4:W1:Y:S02]  /*8610*/  @P0 LDS.128 R72, [R0+0x30] ;  /* 0x0000300000480984 */ /* 0x0008640000000c00 */
.L_x_132:
[----:B------:R-:W-:Y:S05]  /*8620*/  BSYNC B1 ;  /* 0x0000000000017941 */ /* 0x000fea0003800000 */
.L_x_131:
[----:B----4-:R-:W-:Y:S05]  /*8630*/  VIADD R0, R39, 0x40 ;  /* 0x0000004027007836 */ /* 0x010fea0000000000 */
[----:B------:R-:W-:Y:S04]  /*8640*/  SHF.R.U32.HI R0, RZ, 0x15, R0 ;  /* 0x00000015ff007819 */ /* 0x000fe80000011600 */
[----:B------:R-:W-:Y:S11]  /*8650*/  LOP3.LUT P0, RZ, R0, 0x3, R81, 0x48, !PT ;  /* 0x0000000300ff7812 */ /* 0x000ff60007804851 */
[----:B------:R-:W-:Y:S02]  /*8660*/  @!UPT UIADD3 URZ, UPT, UPT, URZ, URZ, URZ ;  /* 0x000000fffffff290 */ /* 0x000fe4000fffe0ff */
[----:B------:R-:W-:Y:S05]  /*8670*/  @!P0 BRA `(.L_x_136) ;  /* 0x0000000000408947 */ /* 0x000fea0003800000 */
[----:B------:R-:W1:Y:S01]  /*8680*/  LDCU.64 UR8, c[0x4][0x70] ;  /* 0x01000e00ff0877ac */ /* 0x000e620008000a00 */
[----:B------:R-:W-:Y:S01]  /*8690*/  MOV R3, 0x0 ;  /* 0x0000000000037802 */ /* 0x000fe20000000f00 */
[----:B------:R-:W-:Y:S02]  /*86a0*/  HFMA2 R12, -RZ, RZ, 0, 5.9604644775390625e-08 ;  /* 0x00000001ff0c7431 */ /* 0x000fe400000001ff */
[----:B------:R-:W-:Y:S02]  /*86b0*/  IMAD.MOV.U32 R8, RZ, RZ, 0x192 ;  /* 0x00000192ff087424 */ /* 0x000fe400078e00ff */
[----:B------:R-:W-:Y:S01]  /*86c0*/  IMAD.MOV.U32 R13, RZ, RZ, RZ ;  /* 0x000000ffff0d7224 */ /* 0x000fe200078e00ff */
[----:B------:R-:W4:Y:S01]  /*86d0*/  LDCU.64 UR6, c[0x4][0x78] ;  /* 0x01000f00ff0677ac */ /* 0x000f220008000a00 */
[----:B------:R-:W2:Y:S01]  /*86e0*/  LDC.64 R2, c[0x4][R3] ;  /* 0x0100000003027b82 */ /* 0x000ea20000000a00 */
[----:B------:R-:W5:Y:S01]  /*86f0*/  LDCU.64 UR4, c[0x4][0x10] ;  /* 0x01000200ff0477ac */ /* 0x000f620008000a00 */
[----:B-1----:R-:W-:Y:S01]  /*8700*/  MOV R5, UR9 ;  /* 0x0000000900057c02 */ /* 0x002fe20008000f00 */
[----:B------:R-:W-:Y:S01]  /*8710*/  IMAD.U32 R4, RZ, RZ, UR8 ;  /* 0x00000008ff047e24 */ /* 0x000fe2000f8e00ff */
[----:B----4-:R-:W-:Y:S01]  /*8720*/  MOV R7, UR7 ;  /* 0x0000000700077c02 */ /* 0x010fe20008000f00 */
[----:B------:R-:W-:Y:S01]  /*8730*/  IMAD.U32 R6, RZ, RZ, UR6 ;  /* 0x00000006ff067e24 */ /* 0x000fe2000f8e00ff */
[----:B-----5:R-:W-:Y:S01]  /*8740*/  MOV R11, UR5 ;  /* 0x00000005000b7c02 */ /* 0x020fe20008000f00 */
[----:B------:R-:W-:Y:S02]  /*8750*/  IMAD.U32 R10, RZ, RZ, UR4 ;  /* 0x00000004ff0a7e24 */ /* 0x000fe4000f8e00ff */
[----:B------:R-:W-:Y:S07]  /*8760*/  LEPC R20, `(.L_x_136) ;  /* 0x000000001014794e */ /* 0x000fee0000000000 */
[----:B--23--:R-:W-:Y:S05]  /*8770*/  CALL.ABS.NOINC R2 ;  /* 0x0000000002007343 */ /* 0x00cfea0003c00000 */
.L_x_136:
[C---:B-1----:R-:W-:Y:S01]  /*8780*/  SHF.L.U32 R40, R48.reuse, 0x10, RZ ;  /* 0x0000001030287819 */ /* 0x042fe200000006ff */
[----:B------:R-:W-:Y:S05]  /*8790*/  WARPSYNC.ALL ;  /* 0x0000000000007948 */ /* 0x000fea0003800000 */
[----:B------:R-:W-:Y:S01]  /*87a0*/  R2UR UR4, R39 ;  /* 0x00000000270472ca */ /* 0x000fe200000e0000 */
[----:B------:R-:W-:Y:S01]  /*87b0*/  BSSY.RECONVERGENT B0, `(.L_x_137) ;  /* 0x0000094000007945 */ /* 0x000fe20003800200 */
[----:B------:R-:W-:Y:S02]  /*87c0*/  LOP3.LUT R43, R48, 0xffff0000, RZ, 0xc0, !PT ;  /* 0xffff0000302b7812 */ /* 0x000fe400078ec0ff */
[----:B------:R-:W-:Y:S02]  /*87d0*/  SHF.L.U32 R42, R49, 0x10, RZ ;  /* 0x00000010312a7819 */ /* 0x000fe400000006ff */
[C---:B------:R-:W-:Y:S02]  /*87e0*/  SHF.L.U32 R45, R51.reuse, 0x10, RZ ;  /* 0x00000010332d7819 */ /* 0x040fe400000006ff */
[----:B------:R-:W-:Y:S02]  /*87f0*/  LOP3.LUT R44, R51, 0xffff0000, RZ, 0xc0, !PT ;  /* 0xffff0000332c7812 */ /* 0x000fe400078ec0ff */
[----:B------:R-:W-:Y:S02]  /*8800*/  ISETP.NE.AND P6, PT, R97, RZ, PT ;  /* 0x000000ff6100720c */ /* 0x000fe40003fc5270 */
[----:B------:R-:W-:Y:S01]  /*8810*/  ISETP.NE.AND P0, PT, R96, RZ, PT ;  /* 0x000000ff6000720c */ /* 0x000fe20003f05270 */
[----:B------:R-:W1:Y:S01]  /*8820*/  LDTM.x32 R4, tmem[UR4+0x40] ;  /* 0x00004004000479ee */ /* 0x000e6200082c0000 */
[----:B------:R-:W-:Y:S09]  /*8830*/  MOV R61, UR44 ;  /* 0x0000002c003d7c02 */ /* 0x000ff20008000f00 */
[----:B------:R-:W-:Y:S02]  /*8840*/  @P6 LEA R61, R61, UR43, 0x3 ;  /* 0x0000002b3d3d6c11 */ /* 0x000fe4000f8e18ff */
[----:B------:R-:W-:Y:S02]  /*8850*/  @P6 SHF.L.U32 R104, R91, 0x1f, RZ ;  /* 0x0000001f5b686819 */ /* 0x000fe400000006ff */
[----:B------:R-:W-:Y:S02]  /*8860*/  @P6 IADD3 R62, PT, PT, R61, 0xa0, RZ ;  /* 0x000000a03d3e6810 */ /* 0x000fe40007ffe0ff */
[----:B------:R-:W-:Y:S02]  /*8870*/  LEA R61, R47, UR43, 0x3 ;  /* 0x0000002b2f3d7c11 */ /* 0x000fe4000f8e18ff */
[----:B------:R-:W-:Y:S01]  /*8880*/  @P6 PRMT R62, R99, 0x654, R62 ;  /* 0x00000654633e6816 */ /* 0x000fe2000000003e */
[C---:B-1----:R-:W-:Y:S01]  /*8890*/  FMUL R0, R38.reuse, R4 ;  /* 0x0000000426007220 */ /* 0x042fe20000400000 */
[C---:B------:R-:W-:Y:S01]  /*88a0*/  FMUL R2, R38.reuse, R5 ;  /* 0x0000000526027220 */ /* 0x040fe20000400000 */
[C---:B------:R-:W-:Y:S01]  /*88b0*/  FMUL R3, R38.reuse, R6 ;  /* 0x0000000626037220 */ /* 0x040fe20000400000 */
        /* <DEDUP_REMOVED lines=8> */
[----:B---3--:R-:W-:Y:S01]  /*8940*/  F2FP.BF16.F32.PACK_AB R68, R2, R0 ;  /* 0x000000000244723e */ /* 0x008fe200000010ff */
[----:B------:R-:W-:Y:S01]  /*8950*/  FMUL R5, R38, R9 ;  /* 0x0000000926057220 */ /* 0x000fe20000400000 */
[C---:B------:R-:W-:Y:S01]  /*8960*/  FFMA R7, R41.reuse, R40, R7 ;  /* 0x0000002829077223 */ /* 0x040fe20000000007 */
[----:B------:R-:W-:Y:S01]  /*8970*/  SHF.L.U32 R40, R56, 0x10, RZ ;  /* 0x0000001038287819 */ /* 0x000fe200000006ff */
[C---:B------:R-:W-:Y:S01]  /*8980*/  FMUL R6, R38.reuse, R10 ;  /* 0x0000000a26067220 */ /* 0x040fe20000400000 */
[C---:B------:R-:W-:Y:S01]  /*8990*/  FMUL R11, R38.reuse, R11 ;  /* 0x0000000b260b7220 */ /* 0x040fe20000400000 */
[----:B------:R-:W-:Y:S01]  /*89a0*/  FFMA R4, R41, R43, R4 ;  /* 0x0000002b29047223 */ /* 0x000fe20000000004 */
[----:B------:R-:W-:Y:S01]  /*89b0*/  SHF.L.U32 R43, R57, 0x10, RZ ;  /* 0x00000010392b7819 */ /* 0x000fe200000006ff */
[----:B------:R-:W-:Y:S01]  /*89c0*/  FMUL R8, R38, R12 ;  /* 0x0000000c26087220 */ /* 0x000fe20000400000 */
[----:B------:R-:W-:Y:S01]  /*89d0*/  F2FP.BF16.F32.PACK_AB R69, R7, R3 ;  /* 0x000000030745723e */ /* 0x000fe200000010ff */
[C---:B------:R-:W-:Y:S01]  /*89e0*/  FFMA R5, R41.reuse, R42, R5 ;  /* 0x0000002a29057223 */ /* 0x040fe20000000005 */
[----:B------:R-:W-:Y:S01]  /*89f0*/  LOP3.LUT R42, R56, 0xffff0000, RZ, 0xc0, !PT ;  /* 0xffff0000382a7812 */ /* 0x000fe200078ec0ff */
[----:B------:R-:W-:Y:S01]  /*8a00*/  FFMA R6, R41, R45, R6 ;  /* 0x0000002d29067223 */ /* 0x000fe20000000006 */
[----:B------:R-:W-:Y:S01]  /*8a10*/  SHF.L.U32 R45, R65, 0x10, RZ ;  /* 0x00000010412d7819 */ /* 0x000fe200000006ff */
[----:B------:R-:W-:Y:S01]  /*8a20*/  FFMA R11, R41, R44, R11 ;  /* 0x0000002c290b7223 */ /* 0x000fe2000000000b */
[----:B------:R-:W-:Y:S01]  /*8a30*/  F2FP.BF16.F32.PACK_AB R70, R5, R4 ;  /* 0x000000040546723e */ /* 0x000fe200000010ff */
[----:B------:R-:W-:Y:S01]  /*8a40*/  FFMA R8, R41, R40, R8 ;  /* 0x0000002829087223 */ /* 0x000fe20000000008 */
[----:B------:R-:W-:Y:S01]  /*8a50*/  LOP3.LUT R40, R57, 0xffff0000, RZ, 0xc0, !PT ;  /* 0xffff000039287812 */ /* 0x000fe200078ec0ff */
[C---:B------:R-:W-:Y:S01]  /*8a60*/  FMUL R9, R38.reuse, R13 ;  /* 0x0000000d26097220 */ /* 0x040fe20000400000 */
[----:B------:R-:W-:Y:S01]  /*8a70*/  F2FP.BF16.F32.PACK_AB R71, R11, R6 ;  /* 0x000000060b47723e */ /* 0x000fe200000010ff */
[C---:B------:R-:W-:Y:S01]  /*8a80*/  FMUL R10, R38.reuse, R14 ;  /* 0x0000000e260a7220 */ /* 0x040fe20000400000 */
[----:B------:R-:W-:Y:S01]  /*8a90*/  LOP3.LUT R44, R75, 0xffff0000, RZ, 0xc0, !PT ;  /* 0xffff00004b2c7812 */ /* 0x000fe200078ec0ff */
[----:B------:R-:W-:Y:S01]  /*8aa0*/  FMUL R15, R38, R15 ;  /* 0x0000000f260f7220 */ /* 0x000fe20000400000 */
        /* <DEDUP_REMOVED lines=8> */
[----:B------:R-:W-:Y:S01]  /*8b30*/  FMUL R13, R38, R17 ;  /* 0x00000011260d7220 */ /* 0x000fe20000400000 */
[----:B------:R-:W-:Y:S01]  /*8b40*/  F2FP.BF16.F32.PACK_AB R53, R15, R10 ;  /* 0x0000000a0f35723e */ /* 0x000fe200000010ff */
[C---:B------:R-:W-:Y:S01]  /*8b50*/  FFMA R12, R41.reuse, R42, R12 ;  /* 0x0000002a290c7223 */ /* 0x040fe2000000000c */
[----:B------:R-:W-:Y:S01]  /*8b60*/  LOP3.LUT R42, R64, 0xffff0000, RZ, 0xc0, !PT ;  /* 0xffff0000402a7812 */ /* 0x000fe200078ec0ff */
[C---:B------:R-:W-:Y:S01]  /*8b70*/  FMUL R14, R38.reuse, R18 ;  /* 0x00000012260e7220 */ /* 0x040fe20000400000 */
[----:B------:R-:W-:Y:S01]  /*8b80*/  FFMA R13, R41, R40, R13 ;  /* 0x00000028290d7223 */ /* 0x000fe2000000000d */
[----:B------:R-:W-:Y:S01]  /*8b90*/  LOP3.LUT R40, R59, 0xffff0000, RZ, 0xc0, !PT ;  /* 0xffff00003b287812 */ /* 0x000fe200078ec0ff */
[----:B------:R1:W-:Y:S01]  /*8ba0*/  STS.128 [R94+0x4000], R68 ;  /* 0x004000445e007388 */ /* 0x0003e20000000c00 */
[----:B------:R-:W-:Y:S01]  /*8bb0*/  FMUL R19, R38, R19 ;  /* 0x0000001326137220 */ /* 0x000fe20000400000 */
[----:B------:R-:W-:Y:S01]  /*8bc0*/  FFMA R14, R41, R43, R14 ;  /* 0x0000002b290e7223 */ /* 0x000fe2000000000e */
[----:B------:R-:W-:Y:S01]  /*8bd0*/  SHF.L.U32 R43, R64, 0x10, RZ ;  /* 0x00000010402b7819 */ /* 0x000fe200000006ff */
[C---:B------:R-:W-:Y:S01]  /*8be0*/  FMUL R16, R38.reuse, R20 ;  /* 0x0000001426107220 */ /* 0x040fe20000400000 */
        /* <DEDUP_REMOVED lines=18> */
[C---:B------:R-:W-:Y:S01]  /*8d10*/  FMUL R22, R38.reuse, R26 ;  /* 0x0000001a26167220 */ /* 0x040fe20000400000 */
[----:B------:R-:W-:Y:S01]  /*8d20*/  FMUL R27, R38, R27 ;  /* 0x0000001b261b7220 */ /* 0x000fe20000400000 */
[----:B------:R-:W-:Y:S01]  /*8d30*/  FFMA R20, R41, R43, R20 ;  /* 0x0000002b29147223 */ /* 0x000fe20000000014 */
[----:B------:R-:W-:Y:S01]  /*8d40*/  SHF.L.U32 R43, R73, 0x10, RZ ;  /* 0x00000010492b7819 */ /* 0x000fe200000006ff */
[C---:B------:R-:W-:Y:S01]  /*8d50*/  FFMA R21, R41.reuse, R40, R21 ;  /* 0x0000002829157223 */ /* 0x040fe20000000015 */
[C---:B------:R-:W-:Y:S01]  /*8d60*/  FFMA R22, R41.reuse, R45, R22 ;  /* 0x0000002d29167223 */ /* 0x040fe20000000016 */
[C---:B------:R-:W-:Y:S01]  /*8d70*/  FFMA R27, R41.reuse, R42, R27 ;  /* 0x0000002a291b7223 */ /* 0x040fe2000000001b */
[----:B------:R-:W-:Y:S01]  /*8d80*/  SHF.L.U32 R40, R72, 0x10, RZ ;  /* 0x0000001048287819 */ /* 0x000fe200000006ff */
[----:B------:R-:W-:Y:S01]  /*8d90*/  FMUL R24, R38, R28 ;  /* 0x0000001c26187220 */ /* 0x000fe20000400000 */
[----:B------:R-:W-:Y:S01]  /*8da0*/  LOP3.LUT R42, R72, 0xffff0000, RZ, 0xc0, !PT ;  /* 0xffff0000482a7812 */ /* 0x000fe200078ec0ff */
[C---:B------:R-:W-:Y:S01]  /*8db0*/  FMUL R25, R38.reuse, R29 ;  /* 0x0000001d26197220 */ /* 0x040fe20000400000 */
[C---:B------:R-:W-:Y:S01]  /*8dc0*/  FMUL R26, R38.reuse, R30 ;  /* 0x0000001e261a7220 */ /* 0x040fe20000400000 */
[----:B------:R-:W-:Y:S01]  /*8dd0*/  FFMA R24, R41, R40, R24 ;  /* 0x0000002829187223 */ /* 0x000fe20000000018 */
[----:B------:R-:W-:Y:S01]  /*8de0*/  LOP3.LUT R40, R73, 0xffff0000, RZ, 0xc0, !PT ;  /* 0xffff000049287812 */ /* 0x000fe200078ec0ff */
[C---:B------:R-:W-:Y:S01]  /*8df0*/  FFMA R25, R41.reuse, R42, R25 ;  /* 0x0000002a29197223 */ /* 0x040fe20000000019 */
        /* <DEDUP_REMOVED lines=47> */
.L_x_138:
[----:B------:R-:W-:Y:S05]  /*90f0*/  BSYNC.RECONVERGENT B0 ;  /* 0x0000000000007941 */ /* 0x000fea0003800200 */
.L_x_137:
        /* <DEDUP_REMOVED lines=21> */
.L_x_142:
[----:B------:R-:W-:Y:S05]  /*9250*/  BSYNC B0 ;  /* 0x0000000000007941 */ /* 0x000fea0003800000 */
.L_x_141:
[----:B------:R-:W-:Y:S11]  /*9260*/  ISETP.NE.AND P0, PT, R60, RZ, PT ;  /* 0x000000ff3c00720c */ /* 0x000ff60003f05270 */
[----:B------:R-:W-:Y:S02]  /*9270*/  @!UPT UIADD3 URZ, UPT, UPT, URZ, URZ, URZ ;  /* 0x000000fffffff290 */ /* 0x000fe4000fffe0ff */
[----:B------:R4:W1:Y:S04]  /*9280*/  @P0 LDS.128 R48, [R3] ;  /* 0x0000000003300984 */ /* 0x0008680000000c00 */
[----:B------:R4:W1:Y:S04]  /*9290*/  @P0 LDS.128 R56, [R2+0x10] ;  /* 0x0000100002380984 */ /* 0x0008680000000c00 */
[----:B------:R4:W1:Y:S04]  /*92a0*/  @P0 LDS.128 R64, [R0+0x20] ;  /* 0x0000200000400984 */ /* 0x0008680000000c00 */
[----:B------:R4:W1:Y:S02]  /*92b0*/  @P0 LDS.128 R72, [R47+0x30] ;  /* 0x000030002f480984 */ /* 0x0008640000000c00 */
.L_x_140:
[----:B------:R-:W-:Y:S05]  /*92c0*/  BSYNC B1 ;  /* 0x0000000000017941 */ /* 0x000fea0003800000 */
.L_x_139:
[----:B----4-:R-:W-:Y:S05]  /*92d0*/  VIADD R0, R39, 0x60 ;  /* 0x0000006027007836 */ /* 0x010fea0000000000 */
[----:B------:R-:W-:Y:S04]  /*92e0*/  SHF.R.U32.HI R0, RZ, 0x15, R0 ;  /* 0x00000015ff007819 */ /* 0x000fe80000011600 */
[----:B------:R-:W-:Y:S11]  /*92f0*/  LOP3.LUT P0, RZ, R0, 0x3, R81, 0x48, !PT ;  /* 0x0000000300ff7812 */ /* 0x000ff60007804851 */
[----:B------:R-:W-:Y:S02]  /*9300*/  @!UPT UIADD3 URZ, UPT, UPT, URZ, URZ, URZ ;  /* 0x000000fffffff290 */ /* 0x000fe4000fffe0ff */
[----:B------:R-:W-:Y:S05]  /*9310*/  @!P0 BRA `(.L_x_144) ;  /* 0x0000000000408947 */ /* 0x000fea0003800000 */
[----:B------:R-:W4:Y:S01]  /*9320*/  LDCU.64 UR8, c[0x4][0x70] ;  /* 0x01000e00ff0877ac */ /* 0x000f220008000a00 */
[----:B------:R-:W-:Y:S01]  /*9330*/  MOV R3, 0x0 ;  /* 0x0000000000037802 */ /* 0x000fe20000000f00 */
[----:B------:R-:W-:Y:S02]  /*9340*/  HFMA2 R12, -RZ, RZ, 0, 5.9604644775390625e-08 ;  /* 0x00000001ff0c7431 */ /* 0x000fe400000001ff */
[----:B------:R-:W-:Y:S02]  /*9350*/  IMAD.MOV.U32 R8, RZ, RZ, 0x192 ;  /* 0x00000192ff087424 */ /* 0x000fe400078e00ff */
[----:B------:R-:W-:Y:S01]  /*9360*/  IMAD.MOV.U32 R13, RZ, RZ, RZ ;  /* 0x000000ffff0d7224 */ /* 0x000fe200078e00ff */
[----:B------:R-:W5:Y:S01]  /*9370*/  LDCU.64 UR6, c[0x4][0x78] ;  /* 0x01000f00ff0677ac */ /* 0x000f620008000a00 */
[----:B------:R-:W2:Y:S01]  /*9380*/  LDC.64 R2, c[0x4][R3] ;  /* 0x0100000003027b82 */ /* 0x000ea20000000a00 */
[----:B------:R-:W3:Y:S01]  /*9390*/  LDCU.64 UR4, c[0x4][0x10] ;  /* 0x01000200ff0477ac */ /* 0x000ee20008000a00 */
[----:B----4-:R-:W-:Y:S01]  /*93a0*/  MOV R5, UR9 ;  /* 0x0000000900057c02 */ /* 0x010fe20008000f00 */
[----:B-1----:R-:W-:Y:S01]  /*93b0*/  IMAD.U32 R4, RZ, RZ, UR8 ;  /* 0x00000008ff047e24 */ /* 0x002fe2000f8e00ff */
[----:B-----5:R-:W-:Y:S01]  /*93c0*/  MOV R7, UR7 ;  /* 0x0000000700077c02 */ /* 0x020fe20008000f00 */
[----:B------:R-:W-:Y:S01]  /*93d0*/  IMAD.U32 R6, RZ, RZ, UR6 ;  /* 0x00000006ff067e24 */ /* 0x000fe2000f8e00ff */
[----:B---3--:R-:W-:Y:S01]  /*93e0*/  MOV R11, UR5 ;  /* 0x00000005000b7c02 */ /* 0x008fe20008000f00 */
[----:B------:R-:W-:Y:S02]  /*93f0*/  IMAD.U32 R10, RZ, RZ, UR4 ;  /* 0x00000004ff0a7e24 */ /* 0x000fe4000f8e00ff */
[----:B------:R-:W-:Y:S07]  /*9400*/  LEPC R20, `(.L_x_144) ;  /* 0x000000001014794e */ /* 0x000fee0000000000 */
[----:B--2---:R-:W-:Y:S05]  /*9410*/  CALL.ABS.NOINC R2 ;  /* 0x0000000002007343 */ /* 0x004fea0003c00000 */
.L_x_144:
[----:B------:R-:W-:Y:S01]  /*9420*/  ISETP.NE.AND P0, PT, R96, RZ, PT ;  /* 0x000000ff6000720c */ /* 0x000fe20003f05270 */
[----:B------:R-:W-:Y:S05]  /*9430*/  WARPSYNC.ALL ;  /* 0x0000000000007948 */ /* 0x000fea0003800000 */
[----:B------:R-:W-:Y:S01]  /*9440*/  R2UR UR4, R39 ;  /* 0x00000000270472ca */ /* 0x000fe200000e0000 */
[----:B------:R-:W-:Y:S01]  /*9450*/  BSSY.RECONVERGENT B0, `(.L_x_145) ;  /* 0x0000091000007945 */ /* 0x000fe20003800200 */
[C---:B-1----:R-:W-:Y:S02]  /*9460*/  SHF.L.U32 R40, R48.reuse, 0x10, RZ ;  /* 0x0000001030287819 */ /* 0x042fe400000006ff */
[----:B------:R-:W-:Y:S02]  /*9470*/  LOP3.LUT R42, R48, 0xffff0000, RZ, 0xc0, !PT ;  /* 0xffff0000302a7812 */ /* 0x000fe400078ec0ff */
[C---:B------:R-:W-:Y:S02]  /*9480*/  SHF.L.U32 R43, R49.reuse, 0x10, RZ ;  /* 0x00000010312b7819 */ /* 0x040fe400000006ff */
[----:B------:R-:W-:Y:S02]  /*9490*/  LOP3.LUT R44, R49, 0xffff0000, RZ, 0xc0, !PT ;  /* 0xffff0000312c7812 */ /* 0x000fe400078ec0ff */
[C---:B------:R-:W-:Y:S02]  /*94a0*/  SHF.L.U32 R45, R50.reuse, 0x10, RZ ;  /* 0x00000010322d7819 */ /* 0x040fe400000006ff */
[----:B------:R-:W-:Y:S01]  /*94b0*/  LOP3.LUT R46, R50, 0xffff0000, RZ, 0xc0, !PT ;  /* 0xffff0000322e7812 */ /* 0x000fe200078ec0ff */
[----:B------:R-:W1:Y:S01]  /*94c0*/  LDTM.x32 R4, tmem[UR4+0x60] ;  /* 0x00006004000479ee */ /* 0x000e6200082c0000 */
[C---:B------:R-:W-:Y:S01]  /*94d0*/  SHF.L.U32 R47, R51.reuse, 0x10, RZ ;  /* 0x00000010332f7819 */ /* 0x040fe200000006ff */
[----:B------:R-:W-:Y:S01]  /*94e0*/  NOP ;  /* 0x0000000000007918 */ /* 0x000fe20000000000 */
[----:B------:R-:W-:Y:S02]  /*94f0*/  LOP3.LUT R48, R51, 0xffff0000, RZ, 0xc0, !PT ;  /* 0xffff000033307812 */ /* 0x000fe400078ec0ff */
[C---:B------:R-:W-:Y:S02]  /*9500*/  SHF.L.U32 R49, R56.reuse, 0x10, RZ ;  /* 0x0000001038317819 */ /* 0x040fe400000006ff */
[----:B------:R-:W-:Y:S02]  /*9510*/  LOP3.LUT R51, R56, 0xffff0000, RZ, 0xc0, !PT ;  /* 0xffff000038337812 */ /* 0x000fe400078ec0ff */
[C---:B------:R-:W-:Y:S02]  /*9520*/  SHF.L.U32 R50, R57.reuse, 0x10, RZ ;  /* 0x0000001039327819 */ /* 0x040fe400000006ff */
[----:B---3--:R-:W-:Y:S02]  /*9530*/  LOP3.LUT R52, R57, 0xffff0000, RZ, 0xc0, !PT ;  /* 0xffff000039347812 */ /* 0x008fe400078ec0ff */
[C---:B------:R-:W-:Y:S02]  /*9540*/  SHF.L.U32 R53, R58.reuse, 0x10, RZ ;  /* 0x000000103a357819 */ /* 0x040fe400000006ff */
[----:B------:R-:W-:Y:S02]  /*9550*/  LOP3.LUT R54, R58, 0xffff0000, RZ, 0xc0, !PT ;  /* 0xffff00003a367812 */ /* 0x000fe400078ec0ff */
[C---:B------:R-:W-:Y:S02]  /*9560*/  SHF.L.U32 R55, R59.reuse, 0x10, RZ ;  /* 0x000000103b377819 */ /* 0x040fe400000006ff */
[----:B------:R-:W-:Y:S02]  /*9570*/  IADD3 R98, PT, PT, R98, 0x110, RZ ;  /* 0x0000011062627810 */ /* 0x000fe40007ffe0ff */
[----:B------:R-:W-:Y:S02]  /*9580*/  LOP3.LUT R56, R59, 0xffff0000, RZ, 0xc0, !PT ;  /* 0xffff00003b387812 */ /* 0x000fe400078ec0ff */
[----:B------:R-:W-:Y:S01]  /*9590*/  SHF.L.U32 R57, R64, 0x10, RZ ;  /* 0x0000001040397819 */ /* 0x000fe200000006ff */
[----:B-1----:R-:W-:Y:S01]  /*95a0*/  FMUL R4, R38, R4 ;  /* 0x0000000426047220 */ /* 0x002fe20000400000 */
[----:B------:R-:W-:Y:S01]  /*95b0*/  LOP3.LUT R58, R64, 0xffff0000, RZ, 0xc0, !PT ;  /* 0xffff0000403a7812 */ /* 0x000fe200078ec0ff */
[----:B------:R-:W-:Y:S01]  /*95c0*/  FMUL R5, R38, R5 ;  /* 0x0000000526057220 */ /* 0x000fe20000400000 */
[----:B------:R-:W-:Y:S01]  /*95d0*/  LOP3.LUT R98, R98, 0xfefffff8, RZ, 0xc0, !PT ;  /* 0xfefffff862627812 */ /* 0x000fe200078ec0ff */
[C---:B------:R-:W-:Y:S01]  /*95e0*/  FFMA R4, R41.reuse, R40, R4 ;  /* 0x0000002829047223 */ /* 0x040fe20000000004 */
[C---:B------:R-:W-:Y:S01]  /*95f0*/  FMUL R6, R38.reuse, R6 ;  /* 0x0000000626067220 */ /* 0x040fe20000400000 */
[----:B------:R-:W-:Y:S01]  /*9600*/  FFMA R5, R41, R42, R5 ;  /* 0x0000002a29057223 */ /* 0x000fe20000000005 */
[----:B------:R-:W-:Y:S01]  /*9610*/  SHF.L.U32 R59, R65, 0x10, RZ ;  /* 0x00000010413b7819 */ /* 0x000fe200000006ff */
[----:B------:R1:W-:Y:S01]  /*9620*/  SYNCS.ARRIVE.TRANS64.RED.A1T0 RZ, [R98+URZ], RZ ;  /* 0x000000ff62ff79a7 */ /* 0x0003e200081004ff */
[----:B------:R-:W-:Y:S01]  /*9630*/  FFMA R6, R41, R43, R6 ;  /* 0x0000002b29067223 */ /* 0x000fe20000000006 */
[C---:B------:R-:W-:Y:S01]  /*9640*/  FMUL R7, R38.reuse, R7 ;  /* 0x0000000726077220 */ /* 0x040fe20000400000 */
[----:B------:R-:W-:Y:S01]  /*9650*/  F2FP.BF16.F32.PACK_AB R100, R5, R4 ;  /* 0x000000040564723e */ /* 0x000fe200000010ff */
[C---:B------:R-:W-:Y:S01]  /*9660*/  FMUL R8, R38.reuse, R8 ;  /* 0x0000000826087220 */ /* 0x040fe20000400000 */
[----:B------:R-:W-:Y:S01]  /*9670*/  FMUL R9, R38, R9 ;  /* 0x0000000926097220 */ /* 0x000fe20000400000 */
[----:B------:R-:W-:Y:S01]  /*9680*/  LOP3.LUT R60, R65, 0xffff0000, RZ, 0xc0, !PT ;  /* 0xffff0000413c7812 */ /* 0x000fe200078ec0ff */
[C---:B------:R-:W-:Y:S01]  /*9690*/  FFMA R7, R41.reuse, R44, R7 ;  /* 0x0000002c29077223 */ /* 0x040fe20000000007 */
[C---:B------:R-:W-:Y:S01]  /*96a0*/  FFMA R8, R41.reuse, R45, R8 ;  /* 0x0000002d29087223 */ /* 0x040fe20000000008 */
[----:B------:R-:W-:Y:S01]  /*96b0*/  SHF.L.U32 R61, R66, 0x10, RZ ;  /* 0x00000010423d7819 */ /* 0x000fe200000006ff */
[----:B------:R-:W-:Y:S01]  /*96c0*/  FFMA R9, R41, R46, R9 ;  /* 0x0000002e29097223 */ /* 0x000fe20000000009 */
[C---:B------:R-:W-:Y:S01]  /*96d0*/  FMUL R10, R38.reuse, R10 ;  /* 0x0000000a260a7220 */ /* 0x040fe20000400000 */
[----:B------:R-:W-:Y:S01]  /*96e0*/  F2FP.BF16.F32.PACK_AB R101, R7, R6 ;  /* 0x000000060765723e */ /* 0x000fe200000010ff */
[C---:B------:R-:W-:Y:S01]  /*96f0*/  FMUL R11, R38.reuse, R11 ;  /* 0x0000000b260b7220 */ /* 0x040fe20000400000 */
[----:B------:R-:W-:Y:S01]  /*9700*/  FMUL R0, R38, R12 ;  /* 0x0000000c26007220 */ /* 0x000fe20000400000 */
[----:B------:R-:W-:Y:S01]  /*9710*/  F2FP.BF16.F32.PACK_AB R102, R9, R8 ;  /* 0x000000080966723e */ /* 0x000fe200000010ff */
[C---:B------:R-:W-:Y:S01]  /*9720*/  FFMA R10, R41.reuse, R47, R10 ;  /* 0x0000002f290a7223 */ /* 0x040fe2000000000a */
[C---:B------:R-:W-:Y:S01]  /*9730*/  FFMA R11, R41.reuse, R48, R11 ;  /* 0x00000030290b7223 */ /* 0x040fe2000000000b */
[----:B------:R-:W-:Y:S01]  /*9740*/  LOP3.LUT R62, R66, 0xffff0000, RZ, 0xc0, !PT ;  /* 0xffff0000423e7812 */ /* 0x000fe200078ec0ff */
[----:B------:R-:W-:Y:S01]  /*9750*/  FFMA R0, R41, R49, R0 ;  /* 0x0000003129007223 */ /* 0x000fe20000000000 */
[C---:B------:R-:W-:Y:S01]  /*9760*/  FMUL R2, R38.reuse, R13 ;  /* 0x0000000d26027220 */ /* 0x040fe20000400000 */
[----:B------:R-:W-:Y:S01]  /*9770*/  SHF.L.U32 R63, R67, 0x10, RZ ;  /* 0x00000010433f7819 */ /* 0x000fe200000006ff */
[C---:B------:R-:W-:Y:S01]  /*9780*/  FMUL R3, R38.reuse, R14 ;  /* 0x0000000e26037220 */ /* 0x040fe20000400000 */
[----:B------:R-:W-:Y:S01]  /*9790*/  F2FP.BF16.F32.PACK_AB R103, R11, R10 ;  /* 0x0000000a0b67723e */ /* 0x000fe200000010ff */
[----:B------:R-:W-:Y:S01]  /*97a0*/  FFMA R2, R41, R51, R2 ;  /* 0x0000003329027223 */ /* 0x000fe20000000002 */
[C---:B------:R-:W-:Y:S01]  /*97b0*/  FMUL R15, R38.reuse, R15 ;  /* 0x0000000f260f7220 */ /* 0x040fe20000400000 */
[C---:B------:R-:W-:Y:S01]  /*97c0*/  FMUL R12, R38.reuse, R16 ;  /* 0x00000010260c7220 */ /* 0x040fe20000400000 */
[----:B------:R-:W-:Y:S01]  /*97d0*/  FMUL R13, R38, R17 ;  /* 0x00000011260d7220 */ /* 0x000fe20000400000 */
[----:B------:R1:W-:Y:S01]  /*97e0*/  STS.128 [R94+0x6000], R100 ;  /* 0x006000645e007388 */ /* 0x0003e20000000c00 */
[----:B------:R-:W-:Y:S01]  /*97f0*/  LOP3.LUT R64, R67, 0xffff0000, RZ, 0xc0, !PT ;  /* 0xffff000043407812 */ /* 0x000fe200078ec0ff */
[C---:B------:R-:W-:Y:S01]  /*9800*/  FFMA R3, R41.reuse, R50, R3 ;  /* 0x0000003229037223 */ /* 0x040fe20000000003 */
[----:B------:R-:W-:Y:S01]  /*9810*/  SHF.L.U32 R65, R72, 0x10, RZ ;  /* 0x0000001048417819 */ /* 0x000fe200000006ff */
[C---:B------:R-:W-:Y:S01]  /*9820*/  FFMA R15, R41.reuse, R52, R15 ;  /* 0x00000034290f7223 */ /* 0x040fe2000000000f */
[----:B------:R-:W-:Y:S01]  /*9830*/  F2FP.BF16.F32.PACK_AB R104, R2, R0 ;  /* 0x000000000268723e */ /* 0x000fe200000010ff */
[C---:B------:R-:W-:Y:S01]  /*9840*/  FFMA R12, R41.reuse, R53, R12 ;  /* 0x00000035290c7223 */ /* 0x040fe2000000000c */
[C---:B------:R-:W-:Y:S01]  /*9850*/  FFMA R13, R41.reuse, R54, R13 ;  /* 0x00000036290d7223 */ /* 0x040fe2000000000d */
[C---:B------:R-:W-:Y:S01]  /*9860*/  FMUL R14, R38.reuse, R18 ;  /* 0x00000012260e7220 */ /* 0x040fe20000400000 */
[C---:B------:R-:W-:Y:S01]  /*9870*/  FMUL R19, R38.reuse, R19 ;  /* 0x0000001326137220 */ /* 0x040fe20000400000 */
[C---:B------:R-:W-:Y:S01]  /*9880*/  FMUL R16, R38.reuse, R20 ;  /* 0x0000001426107220 */ /* 0x040fe20000400000 */
[C---:B------:R-:W-:Y:S01]  /*9890*/  FMUL R17, R38.reuse, R21 ;  /* 0x0000001526117220 */ /* 0x040fe20000400000 */
[C---:B------:R-:W-:Y:S01]  /*98a0*/  FFMA R14, R41.reuse, R55, R14 ;  /* 0x00000037290e7223 */ /* 0x040fe2000000000e */
        /* <DEDUP_REMOVED lines=9> */
[----:B------:R-:W-:Y:S01]  /*9940*/  FFMA R23, R41, R60, R23 ;  /* 0x0000003c29177223 */ /* 0x000fe20000000017 */
[C---:B------:R-:W-:Y:S01]  /*9950*/  FMUL R27, R38.reuse, R27 ;  /* 0x0000001b261b7220 */ /* 0x040fe20000400000 */
[----:B------:R-:W-:Y:S01]  /*9960*/  F2FP.BF16.F32.PACK_AB R105, R15, R3 ;  /* 0x000000030f69723e */ /* 0x000fe200000010ff */
[----:B------:R-:W-:Y:S01]  /*9970*/  FFMA R20, R41, R61, R20 ;  /* 0x0000003d29147223 */ /* 0x000fe20000000014 */
[----:B------:R-:W-:Y:S01]  /*9980*/  F2FP.BF16.F32.PACK_AB R106, R13, R12 ;  /* 0x0000000c0d6a723e */ /* 0x000fe200000010ff */
[----:B------:R-:W-:Y:S01]  /*9990*/  FMUL R24, R38, R28 ;  /* 0x0000001c26187220 */ /* 0x000fe20000400000 */
[----:B------:R-:W-:Y:S01]  /*99a0*/  F2FP.BF16.F32.PACK_AB R107, R19, R14 ;  /* 0x0000000e136b723e */ /* 0x000fe200000010ff */
[----:B------:R-:W-:Y:S01]  /*99b0*/  FFMA R21, R41, R62, R21 ;  /* 0x0000003e29157223 */ /* 0x000fe20000000015 */
[----:B------:R-:W-:Y:S01]  /*99c0*/  LOP3.LUT R66, R72, 0xffff0000, RZ, 0xc0, !PT ;  /* 0xffff000048427812 */ /* 0x000fe200078ec0ff */
[C---:B------:R-:W-:Y:S01]  /*99d0*/  FMUL R25, R38.reuse, R29 ;  /* 0x0000001d26197220 */ /* 0x040fe20000400000 */
[----:B------:R-:W-:Y:S01]  /*99e0*/  SHF.L.U32 R67, R73, 0x10, RZ ;  /* 0x0000001049437819 */ /* 0x000fe200000006ff */
[----:B------:R1:W-:Y:S01]  /*99f0*/  STS.128 [R93+0x6010], R104 ;  /* 0x006010685d007388 */ /* 0x0003e20000000c00 */
[----:B------:R-:W-:Y:S01]  /*9a00*/  FFMA R22, R41, R63, R22 ;  /* 0x0000003f29167223 */ /* 0x000fe20000000016 */
[----:B------:R-:W-:Y:S01]  /*9a10*/  LOP3.LUT R68, R73, 0xffff0000, RZ, 0xc0, !PT ;  /* 0xffff000049447812 */ /* 0x000fe200078ec0ff */
[----:B------:R-:W-:Y:S01]  /*9a20*/  FMUL R26, R38, R30 ;  /* 0x0000001e261a7220 */ /* 0x000fe20000400000 */
[C---:B------:R-:W-:Y:S01]  /*9a30*/  FFMA R27, R41.reuse, R64, R27 ;  /* 0x00000040291b7223 */ /* 0x040fe2000000001b */
[----:B------:R-:W-:Y:S01]  /*9a40*/  SHF.L.U32 R69, R74, 0x10, RZ ;  /* 0x000000104a457819 */ /* 0x000fe200000006ff */
[----:B------:R-:W-:Y:S01]  /*9a50*/  FMUL R31, R38, R31 ;  /* 0x0000001f261f7220 */ /* 0x000fe20000400000 */
[C---:B------:R-:W-:Y:S01]  /*9a60*/  FFMA R24, R41.reuse, R65, R24 ;  /* 0x0000004129187223 */ /* 0x040fe20000000018 */
[----:B------:R-:W-:Y:S01]  /*9a70*/  LOP3.LUT R70, R74, 0xffff0000, RZ, 0xc0, !PT ;  /* 0xffff00004a467812 */ /* 0x000fe200078ec0ff */
[C---:B------:R-:W-:Y:S01]  /*9a80*/  FMUL R28, R38.reuse, R32 ;  /* 0x00000020261c7220 */ /* 0x040fe20000400000 */
[----:B------:R-:W-:Y:S01]  /*9a90*/  FFMA R25, R41, R66, R25 ;  /* 0x0000004229197223 */ /* 0x000fe20000000019 */
[----:B------:R-:W-:Y:S01]  /*9aa0*/  SHF.L.U32 R71, R75, 0x10, RZ ;  /* 0x000000104b477819 */ /* 0x000fe200000006ff */
[C---:B------:R-:W-:Y:S01]  /*9ab0*/  FMUL R29, R38.reuse, R33 ;  /* 0x00000021261d7220 */ /* 0x040fe20000400000 */
[----:B------:R-:W-:Y:S01]  /*9ac0*/  FFMA R26, R41, R67, R26 ;  /* 0x00000043291a7223 */ /* 0x000fe2000000001a */
[----:B------:R-:W-:Y:S01]  /*9ad0*/  LOP3.LUT R72, R75, 0xffff0000, RZ, 0xc0, !PT ;  /* 0xffff00004b487812 */ /* 0x000fe200078ec0ff */
        /* <DEDUP_REMOVED lines=34> */
[----:B---3--:R-:W-:Y:S04]  /*9d00*/  UIADD3 UR4, UP0, UPT, UR6, 0x680, URZ ;  /* 0x0000068006047890 */ /* 0x008fe8000ff1e0ff */
[----:B------:R-:W-:Y:S09]  /*9d10*/  UIADD3.X UR5, UPT, UPT, URZ, UR7, URZ, UP0, !UPT ;  /* 0x00000007ff057290 */ /* 0x000ff200087fe4ff */
[----:B------:R3:W-:Y:S01]  /*9d20*/  UTMASTG.3D [UR12], [UR4] ;  /* 0x0000000c040073b5 */ /* 0x0007e20008010000 */
[----:B------:R3:W-:Y:S01]  /*9d30*/  UTMASTG.3D [UR8], [UR4] ;  /* 0x00000008040073b5 */ /* 0x0007e20008010000 */
[----:B------:R0:W-:Y:S01]  /*9d40*/  UTMACMDFLUSH ;  /* 0x00000000000079b7 */ /* 0x0001e20000000000 */
[----:B---3--:R-:W-:Y:S04]  /*9d50*/  DEPBAR.LE SB0, 0x1 ;  /* 0x000080400000791a */ /* 0x008fe80000000000 */
.L_x_146:
[----:B------:R-:W-:Y:S05]  /*9d60*/  BSYNC.RECONVERGENT B0 ;  /* 0x0000000000007941 */ /* 0x000fea0003800200 */
.L_x_145:
[----:B------:R-:W-:Y:S01]  /*9d70*/  BAR.SYNC.DEFER_BLOCKING 0x1, 0x80 ;  /* 0x0042000000007b1d */ /* 0x000fe20000010000 */
[----:B------:R-:W-:Y:S01]  /*9d80*/  UISETP.NE.AND UP0, UPT, UR47, -0x4, UPT ;  /* 0xfffffffc2f00788c */ /* 0x000fe2000bf05270 */
[----:B------:R-:W-:Y:S08]  /*9d90*/  IADD3 R0, PT, PT, R36, 0x1, RZ ;  /* 0x0000000124007810 */ /* 0x000ff00007ffe0ff */
[----:B------:R-:W-:Y:S05]  /*9da0*/  BRA.U !UP0, `(.L_x_147) ;  /* 0x0000000108247547 */ /* 0x000fea000b800000 */
[----:B------:R-:W-:Y:S01]  /*9db0*/  ISETP.NE.AND P0, PT, R97, RZ, PT ;  /* 0x000000ff6100720c */ /* 0x000fe20003f05270 */
[----:B------:R-:W-:Y:S01]  /*9dc0*/  IMAD.U32 R2, RZ, RZ, UR46 ;  /* 0x0000002eff027e24 */ /* 0x000fe2000f8e00ff */
[----:B------:R-:W-:Y:S04]  /*9dd0*/  UIADD3 UR4, UPT, UPT, UR46, 0x1, URZ ;  /* 0x000000012e047890 */ /* 0x000fe8000fffe0ff */
[----:B------:R-:W-:Y:S04]  /*9de0*/  UISETP.NE.AND UP0, UPT, UR4, 0x4, UPT ;  /* 0x000000040400788c */ /* 0x000fe8000bf05270 */
[----:B------:R-:W-:Y:S03]  /*9df0*/  USEL UR46, UR4, URZ, UP0 ;  /* 0x000000ff042e7287 */ /* 0x000fe60008000000 */
[----:B------:R-:W-:Y:S05]  /*9e00*/  @P0 LEA R2, R2, UR43, 0x3 ;  /* 0x0000002b02020c11 */ /* 0x000fea000f8e18ff */
[----:B------:R-:W-:Y:S05]  /*9e10*/  @P0 VIADD R2, R2, 0xa0 ;  /* 0x000000a002020836 */ /* 0x000fea0000000000 */
[----:B------:R-:W-:Y:S04]  /*9e20*/  @P0 PRMT R2, R99, 0x654, R2 ;  /* 0x0000065463020816 */ /* 0x000fe80000000002 */
[----:B------:R3:W-:Y:S03]  /*9e30*/  @P0 SYNCS.ARRIVE.TRANS64.RED.A1T0 RZ, [R2+URZ], RZ ;  /* 0x000000ff02ff09a7 */ /* 0x0007e600081004ff */
.L_x_147:
[----:B------:R-:W-:Y:S01]  /*9e40*/  R2UR UR5, R82 ;  /* 0x00000000520572ca */ /* 0x000fe200000e0000 */
[----:B------:R-:W-:Y:S01]  /*9e50*/  UISETP.NE.AND UP0, UPT, UR61, URZ, UPT ;  /* 0x000000ff3d00728c */ /* 0x000fe2000bf05270 */
[----:B------:R-:W-:Y:S01]  /*9e60*/  R2UR UR4, R83 ;  /* 0x00000000530472ca */ /* 0x000fe200000e0000 */
[----:B------:R-:W-:Y:S01]  /*9e70*/  UIADD3 UR47, UPT, UPT, UR47, 0x4, URZ ;  /* 0x000000042f2f7890 */ /* 0x000fe2000fffe0ff */
[----:B------:R-:W-:Y:S01]  /*9e80*/  ISETP.NE.AND P0, PT, R87, 0x2, PT ;  /* 0x000000025700780c */ /* 0x000fe20003f05270 */
[----:B------:R-:W-:Y:S01]  /*9e90*/  UMOV UR36, UR60 ;  /* 0x0000003c00247c82 */ /* 0x000fe20008000000 */
[----:B------:R-:W-:Y:S02]  /*9ea0*/  ISETP.NE.AND P1, PT, R0, 0x4, PT ;  /* 0x000000040000780c */ /* 0x000fe40003f25270 */
[----:B---3--:R-:W-:Y:S02]  /*9eb0*/  SEL R2, RZ, 0x1, P0 ;  /* 0x00000001ff027807 */ /* 0x008fe40000000000 */
[----:B------:R-:W-:Y:S02]  /*9ec0*/  SEL R3, RZ, 0x1, P1 ;  /* 0x00000001ff037807 */ /* 0x000fe40000800000 */
[----:B------:R-:W-:Y:S01]  /*9ed0*/  LOP3.LUT R89, R89, R2, RZ, 0x3c, !PT ;  /* 0x0000000259597212 */ /* 0x000fe200078e3cff */
[----:B------:R-:W-:Y:S01]  /*9ee0*/  UIADD3 UR32, UPT, UPT, UR37, UR5, URZ ;  /* 0x0000000525207290 */ /* 0x000fe2000fffe0ff */
[----:B------:R-:W-:Y:S01]  /*9ef0*/  LOP3.LUT R90, R90, R3, RZ, 0x3c, !PT ;  /* 0x000000035a5a7212 */ /* 0x000fe200078e3cff */
[----:B------:R-:W-:Y:S01]  /*9f00*/  UIADD3 UR20, UPT, UPT, UR38, UR4, URZ ;  /* 0x0000000426147290 */ /* 0x000fe2000fffe0ff */
[----:B------:R-:W-:Y:S02]  /*9f10*/  SEL R87, R87, RZ, P0 ;  /* 0x000000ff57577207 */ /* 0x000fe40000000000 */
[----:B------:R-:W-:Y:S01]  /*9f20*/  SEL R36, R0, RZ, P1 ;  /* 0x000000ff00247207 */ /* 0x000fe20000800000 */
[----:B------:R-:W-:Y:S08]  /*9f30*/  BRA.U UP0, `(.L_x_148) ;  /* 0xffffffbd00a07547 */ /* 0x000ff0000b83ffff */
[----:B------:R-:W-:-:S13]  /*9f40*/  R2UR UR4, R84 ;  /* 0x00000000540472ca */ /* 0x000fda00000e0000 */
[----:B------:R-:W-:-:S09]  /*9f50*/  UISETP.NE.AND UP0, UPT, UR4, URZ, UPT ;  /* 0x000000ff0400728c */ /* 0x000fd2000bf05270 */
[----:B------:R-:W-:Y:S05]  /*9f60*/  BRA.U !UP0, `(.L_x_149) ;  /* 0x0000000108487547 */ /* 0x000fea000b800000 */
[----:B------:R-:W3:Y:S02]  /*9f70*/  LDCU.64 UR4, c[0x0][0x890] ;  /* 0x00011200ff0477ac */ /* 0x000ee40008000a00 */
[----:B---3--:R-:W-:-:S04]  /*9f80*/  UISETP.NE.U32.AND UP0, UPT, UR4, URZ, UPT ;  /* 0x000000ff0400728c */ /* 0x008fc8000bf05070 */
[----:B------:R-:W-:-:S09]  /*9f90*/  UISETP.NE.AND.EX UP0, UPT, UR5, URZ, UPT, UP0 ;  /* 0x000000ff0500728c */ /* 0x000fd2000bf05300 */
[----:B------:R-:W-:Y:S05]  /*9fa0*/  BRA.U UP0, `(.L_x_150) ;  /* 0x00000001000c7547 */ /* 0x000fea000b800000 */
[----:B------:R-:W-:-:S13]  /*9fb0*/  FSETP.NEU.AND P0, PT, R41, RZ, PT ;  /* 0x000000ff2900720b */ /* 0x000fda0003f0d000 */
[----:B------:R-:W-:Y:S05]  /*9fc0*/  @!P0 EXIT ;  /* 0x000000000000894d */ /* 0x000fea0003800000 */
[----:B------:R-:W-:Y:S05]  /*9fd0*/  BRA `(.L_x_149) ;  /* 0x00000000002c7947 */ /* 0x000fea0003800000 */
.L_x_150:
[----:B------:R-:W-:Y:S01]  /*9fe0*/  ISETP.NE.AND P0, PT, R86, RZ, PT ;  /* 0x000000ff5600720c */ /* 0x000fe20003f05270 */
[----:B------:R-:W-:-:S12]  /*9ff0*/  BSSY.RECONVERGENT B0, `(.L_x_149) ;  /* 0x0000009000007945 */ /* 0x000fd80003800200 */
[----:B------:R-:W-:Y:S05]  /*a000*/  @P0 BRA `(.L_x_151) ;  /* 0x0000000000140947 */ /* 0x000fea0003800000 */
[----:B------:R-:W3:Y:S02]  /*a010*/  LDCU.64 UR4, c[0x0][0x888] ;  /* 0x00011100ff0477ac */ /* 0x000ee40008000a00 */
[----:B---3--:R-:W-:-:S04]  /*a020*/  ISETP.NE.U32.AND P0, PT, RZ, UR4, PT ;  /* 0x00000004ff007c0c */ /* 0x008fc8000bf05070 */
[----:B------:R-:W-:-:S13]  /*a030*/  ISETP.NE.AND.EX P0, PT, RZ, UR5, PT, P0 ;  /* 0x00000005ff007c0c */ /* 0x000fda000bf05300 */
[----:B------:R-:W-:Y:S05]  /*a040*/  @!P0 EXIT ;  /* 0x000000000000894d */ /* 0x000fea0003800000 */
[----:B------:R-:W-:Y:S05]  /*a050*/  BRA `(.L_x_152) ;  /* 0x0000000000087947 */ /* 0x000fea0003800000 */
.L_x_151:
[----:B------:R-:W-:-:S13]  /*a060*/  FSETP.NEU.AND P0, PT, R41, RZ, PT ;  /* 0x000000ff2900720b */ /* 0x000fda0003f0d000 */
[----:B------:R-:W-:Y:S05]  /*a070*/  @!P0 EXIT ;  /* 0x000000000000894d */ /* 0x000fea0003800000 */
.L_x_152:
[----:B------:R-:W-:Y:S05]  /*a080*/  BSYNC.RECONVERGENT B0 ;  /* 0x0000000000007941 */ /* 0x000fea0003800200 */
.L_x_149:
[----:B------:R-:W3:Y:S01]  /*a090*/  S2UR UR5, SR_CgaCtaId ;  /* 0x00000000000579c3 */ /* 0x000ee20000008800 */
[----:B------:R-:W-:Y:S01]  /*a0a0*/  ULEA UR4, UR46, UR43, 0x3 ;  /* 0x0000002b2e047291 */ /* 0x000fe2000f8e18ff */
[----:B------:R-:W-:-:S04]  /*a0b0*/  DEPBAR.LE SB0, 0x0 ;  /* 0x000080000000791a */ /* 0x000fc80000000000 */
[----:B------:R-:W-:-:S04]  /*a0c0*/  UIADD3 UR4, UPT, UPT, UR4, 0xa0, URZ ;  /* 0x000000a004047890 */ /* 0x000fc8000fffe0ff */
[----:B---3--:R-:W-:-:S09]  /*a0d0*/  UPRMT UR4, UR5, 0x654, UR4 ;  /* 0x0000065405047896 */ /* 0x008fd20008000004 */
[----:B------:R-:W-:Y:S01]  /*a0e0*/  SYNCS.ARRIVE.TRANS64.RED.A1T0 RZ, [UR4], RZ ;  /* 0x000000ffffff79a7 */ /* 0x000fe20008100404 */
[----:B------:R-:W-:Y:S05]  /*a0f0*/  EXIT ;  /* 0x000000000000794d */ /* 0x000fea0003800000 */
.L_x_24:
[----:B-1----:R1:W2:Y:S02]  /*a100*/  SYNCS.PHASECHK.TRANS64.TRYWAIT P0, [R0+URZ+0x140], R3 ;  /* 0x00014003000075a7 */ /* 0x0022a400080011ff */
[----:B--2---:R-:W-:Y:S05]  /*a110*/  @!P0 NANOSLEEP.SYNCS 0x989680 ;  /* 0x009896800000895d */ /* 0x004fea0003900000 */
[----:B------:R-:W2:Y:S02]  /*a120*/  @!P0 SYNCS.PHASECHK.TRANS64 P0, [R0+URZ+0x140], R3 ;  /* 0x00014003000085a7 */ /* 0x000ea400080010ff */
[----:B--2---:R-:W-:Y:S05]  /*a130*/  @!P0 BRA `(.L_x_24) ;  /* 0xfffffffc00f08947 */ /* 0x004fea000383ffff */
[----:B------:R-:W-:Y:S05]  /*a140*/  BRA `(.L_x_153) ;  /* 0xffffff78008c7947 */ /* 0x000fea000383ffff */
.L_x_27:
[----:B-1----:R-:W-:-:S07]  /*a150*/  MOV R0, UR33 ;  /* 0x0000002100007c02 */ /* 0x002fce0008000f00 */
.L_x_154:
[----:B-1----:R1:W2:Y:S02]  /*a160*/  SYNCS.PHASECHK.TRANS64.TRYWAIT P0, [R0+URZ+0x40], R3 ;  /* 0x00004003000075a7 */ /* 0x0022a400080011ff */
[----:B--2---:R-:W-:Y:S05]  /*a170*/  @!P0 NANOSLEEP.SYNCS 0x989680 ;  /* 0x009896800000895d */ /* 0x004fea0003900000 */
[----:B------:R-:W2:Y:S02]  /*a180*/  @!P0 SYNCS.PHASECHK.TRANS64 P0, [R0+URZ+0x40], R3 ;  /* 0x00004003000085a7 */ /* 0x000ea400080010ff */
[----:B--2---:R-:W-:Y:S05]  /*a190*/  @!P0 BRA `(.L_x_154) ;  /* 0xfffffffc00f08947 */ /* 0x004fea000383ffff */
[----:B------:R-:W-:Y:S05]  /*a1a0*/  BRA `(.L_x_26) ;  /* 0xffffff7800dc7947 */ /* 0x000fea000383ffff */
.L_x_34:
[----:B-1----:R-:W-:-:S07]  /*a1b0*/  MOV R0, UR17 ;  /* 0x0000001100007c02 */ /* 0x002fce0008000f00 */
.L_x_155:
[----:B-1----:R1:W2:Y:S02]  /*a1c0*/  SYNCS.PHASECHK.TRANS64.TRYWAIT P0, [R0+URZ+0x40], R3 ;  /* 0x00004003000075a7 */ /* 0x0022a400080011ff */
[----:B--2---:R-:W-:Y:S05]  /*a1d0*/  @!P0 NANOSLEEP.SYNCS 0x989680 ;  /* 0x009896800000895d */ /* 0x004fea0003900000 */
[----:B------:R-:W2:Y:S02]  /*a1e0*/  @!P0 SYNCS.PHASECHK.TRANS64 P0, [R0+URZ+0x40], R3 ;  /* 0x00004003000085a7 */ /* 0x000ea400080010ff */
[----:B--2---:R-:W-:Y:S05]  /*a1f0*/  @!P0 BRA `(.L_x_155) ;  /* 0xfffffffc00f08947 */ /* 0x004fea000383ffff */
[----:B------:R-:W-:Y:S05]  /*a200*/  BRA `(.L_x_33) ;  /* 0xffffff7c00a07947 */ /* 0x000fea000383ffff */
.L_x_39:
[----:B-1----:R1:W2:Y:S02]  /*a210*/  SYNCS.PHASECHK.TRANS64.TRYWAIT P0, [R3+URZ+0xd0], R0 ;  /* 0x0000d000030075a7 */ /* 0x0022a400080011ff */
[----:B--2---:R-:W-:Y:S05]  /*a220*/  @!P0 NANOSLEEP.SYNCS 0x989680 ;  /* 0x009896800000895d */ /* 0x004fea0003900000 */
[----:B------:R-:W2:Y:S02]  /*a230*/  @!P0 SYNCS.PHASECHK.TRANS64 P0, [R3+URZ+0xd0], R0 ;  /* 0x0000d000030085a7 */ /* 0x000ea400080010ff */
[----:B--2---:R-:W-:Y:S05]  /*a240*/  @!P0 BRA `(.L_x_39) ;  /* 0xfffffffc00f08947 */ /* 0x004fea000383ffff */
[----:B------:R-:W-:Y:S05]  /*a250*/  BRA `(.L_x_156) ;  /* 0xffffff8000447947 */ /* 0x000fea000383ffff */
.L_x_43:
[----:B-1----:R-:W-:-:S07]  /*a260*/  MOV R0, UR4 ;  /* 0x0000000400007c02 */ /* 0x002fce0008000f00 */
.L_x_157:
[----:B-1----:R1:W2:Y:S02]  /*a270*/  SYNCS.PHASECHK.TRANS64.TRYWAIT P0, [R0+URZ], R3 ;  /* 0x00000003000075a7 */ /* 0x0022a400080011ff */
[----:B--2---:R-:W-:Y:S05]  /*a280*/  @!P0 NANOSLEEP.SYNCS 0x989680 ;  /* 0x009896800000895d */ /* 0x004fea0003900000 */
[----:B------:R-:W2:Y:S02]  /*a290*/  @!P0 SYNCS.PHASECHK.TRANS64 P0, [R0+URZ], R3 ;  /* 0x00000003000085a7 */ /* 0x000ea400080010ff */
[----:B--2---:R-:W-:Y:S05]  /*a2a0*/  @!P0 BRA `(.L_x_157) ;  /* 0xfffffffc00f08947 */ /* 0x004fea000383ffff */
[----:B------:R-:W-:Y:S05]  /*a2b0*/  BRA `(.L_x_158) ;  /* 0xffffff8400f07947 */ /* 0x000fea000383ffff */
.L_x_44:
[----:B------:R-:W-:-:S07]  /*a2c0*/  MOV R0, UR5 ;  /* 0x0000000500007c02 */ /* 0x000fce0008000f00 */
.L_x_159:
[----:B-1----:R1:W2:Y:S02]  /*a2d0*/  SYNCS.PHASECHK.TRANS64.TRYWAIT P0, [R0+URZ], R3 ;  /* 0x00000003000075a7 */ /* 0x0022a400080011ff */
[----:B--2---:R-:W-:Y:S05]  /*a2e0*/  @!P0 NANOSLEEP.SYNCS 0x989680 ;  /* 0x009896800000895d */ /* 0x004fea0003900000 */
[----:B------:R-:W2:Y:S02]  /*a2f0*/  @!P0 SYNCS.PHASECHK.TRANS64 P0, [R0+URZ], R3 ;  /* 0x00000003000085a7 */ /* 0x000ea400080010ff */
[----:B--2---:R-:W-:Y:S05]  /*a300*/  @!P0 BRA `(.L_x_159) ;  /* 0xfffffffc00f08947 */ /* 0x004fea000383ffff */
[----:B------:R-:W-:Y:S05]  /*a310*/  BRA `(.L_x_160) ;  /* 0xffffff8400fc7947 */ /* 0x000fea000383ffff */
.L_x_45:
[----:B------:R-:W-:-:S07]  /*a320*/  MOV R0, UR5 ;  /* 0x0000000500007c02 */ /* 0x000fce0008000f00 */
.L_x_161:
[----:B-1----:R1:W2:Y:S02]  /*a330*/  SYNCS.PHASECHK.TRANS64.TRYWAIT P0, [R0+URZ], R3 ;  /* 0x00000003000075a7 */ /* 0x0022a400080011ff */
[----:B--2---:R-:W-:Y:S05]  /*a340*/  @!P0 NANOSLEEP.SYNCS 0x989680 ;  /* 0x009896800000895d */ /* 0x004fea0003900000 */
[----:B------:R-:W2:Y:S02]  /*a350*/  @!P0 SYNCS.PHASECHK.TRANS64 P0, [R0+URZ], R3 ;  /* 0x00000003000085a7 */ /* 0x000ea400080010ff */
[----:B--2---:R-:W-:Y:S05]  /*a360*/  @!P0 BRA `(.L_x_161) ;  /* 0xfffffffc00f08947 */ /* 0x004fea000383ffff */
[----:B------:R-:W-:Y:S05]  /*a370*/  BRA `(.L_x_162) ;  /* 0xffffff8800087947 */ /* 0x000fea000383ffff */
.L_x_46:
[----:B------:R-:W-:-:S07]  /*a380*/  MOV R0, UR5 ;  /* 0x0000000500007c02 */ /* 0x000fce0008000f00 */
.L_x_163:
[----:B-1----:R1:W2:Y:S02]  /*a390*/  SYNCS.PHASECHK.TRANS64.TRYWAIT P0, [R0+URZ], R3 ;  /* 0x00000003000075a7 */ /* 0x0022a400080011ff */
[----:B--2---:R-:W-:Y:S05]  /*a3a0*/  @!P0 NANOSLEEP.SYNCS 0x989680 ;  /* 0x009896800000895d */ /* 0x004fea0003900000 */
[----:B------:R-:W2:Y:S02]  /*a3b0*/  @!P0 SYNCS.PHASECHK.TRANS64 P0, [R0+URZ], R3 ;  /* 0x00000003000085a7 */ /* 0x000ea400080010ff */
[----:B--2---:R-:W-:Y:S05]  /*a3c0*/  @!P0 BRA `(.L_x_163) ;  /* 0xfffffffc00f08947 */ /* 0x004fea000383ffff */
[----:B------:R-:W-:Y:S05]  /*a3d0*/  BRA `(.L_x_164) ;  /* 0xffffff8800147947 */ /* 0x000fea000383ffff */
.L_x_47:
[----:B------:R-:W-:-:S07]  /*a3e0*/  MOV R0, UR5 ;  /* 0x0000000500007c02 */ /* 0x000fce0008000f00 */
.L_x_165:
[----:B-1----:R1:W2:Y:S02]  /*a3f0*/  SYNCS.PHASECHK.TRANS64.TRYWAIT P0, [R0+URZ], R3 ;  /* 0x00000003000075a7 */ /* 0x0022a400080011ff */
[----:B--2---:R-:W-:Y:S05]  /*a400*/  @!P0 NANOSLEEP.SYNCS 0x989680 ;  /* 0x009896800000895d */ /* 0x004fea0003900000 */
[----:B------:R-:W2:Y:S02]  /*a410*/  @!P0 SYNCS.PHASECHK.TRANS64 P0, [R0+URZ], R3 ;  /* 0x00000003000085a7 */ /* 0x000ea400080010ff */
[----:B--2---:R-:W-:Y:S05]  /*a420*/  @!P0 BRA `(.L_x_165) ;  /* 0xfffffffc00f08947 */ /* 0x004fea000383ffff */
[----:B------:R-:W-:Y:S05]  /*a430*/  BRA `(.L_x_166) ;  /* 0xffffff8800207947 */ /* 0x000fea000383ffff */
.L_x_48:
[----:B------:R-:W-:-:S07]  /*a440*/  MOV R0, UR5 ;  /* 0x0000000500007c02 */ /* 0x000fce0008000f00 */
.L_x_167:
[----:B-1----:R1:W2:Y:S02]  /*a450*/  SYNCS.PHASECHK.TRANS64.TRYWAIT P0, [R0+URZ], R3 ;  /* 0x00000003000075a7 */ /* 0x0022a400080011ff */
[----:B--2---:R-:W-:Y:S05]  /*a460*/  @!P0 NANOSLEEP.SYNCS 0x989680 ;  /* 0x009896800000895d */ /* 0x004fea0003900000 */
[----:B------:R-:W2:Y:S02]  /*a470*/  @!P0 SYNCS.PHASECHK.TRANS64 P0, [R0+URZ], R3 ;  /* 0x00000003000085a7 */ /* 0x000ea400080010ff */
[----:B--2---:R-:W-:Y:S05]  /*a480*/  @!P0 BRA `(.L_x_167) ;  /* 0xfffffffc00f08947 */ /* 0x004fea000383ffff */
[----:B------:R-:W-:Y:S05]  /*a490*/  BRA `(.L_x_168) ;  /* 0xffffff88002c7947 */ /* 0x000fea000383ffff */
.L_x_49:
[----:B------:R-:W-:-:S07]  /*a4a0*/  MOV R0, UR5 ;  /* 0x0000000500007c02 */ /* 0x000fce0008000f00 */
.L_x_169:
[----:B-1----:R1:W2:Y:S02]  /*a4b0*/  SYNCS.PHASECHK.TRANS64.TRYWAIT P0, [R0+URZ], R3 ;  /* 0x00000003000075a7 */ /* 0x0022a400080011ff */
[----:B--2---:R-:W-:Y:S05]  /*a4c0*/  @!P0 NANOSLEEP.SYNCS 0x989680 ;  /* 0x009896800000895d */ /* 0x004fea0003900000 */
[----:B------:R-:W2:Y:S02]  /*a4d0*/  @!P0 SYNCS.PHASECHK.TRANS64 P0, [R0+URZ], R3 ;  /* 0x00000003000085a7 */ /* 0x000ea400080010ff */
[----:B--2---:R-:W-:Y:S05]  /*a4e0*/  @!P0 BRA `(.L_x_169) ;  /* 0xfffffffc00f08947 */ /* 0x004fea000383ffff */
[----:B------:R-:W-:Y:S05]  /*a4f0*/  BRA `(.L_x_170) ;  /* 0xffffff8800387947 */ /* 0x000fea000383ffff */
.L_x_52:
[----:B-1----:R1:W2:Y:S02]  /*a500*/  SYNCS.PHASECHK.TRANS64.TRYWAIT P0, [R0+URZ+0x130], R5 ;  /* 0x00013005000075a7 */ /* 0x0022a400080011ff */
[----:B--2---:R-:W-:Y:S05]  /*a510*/  @!P0 NANOSLEEP.SYNCS 0x989680 ;  /* 0x009896800000895d */ /* 0x004fea0003900000 */
[----:B------:R-:W2:Y:S02]  /*a520*/  @!P0 SYNCS.PHASECHK.TRANS64 P0, [R0+URZ+0x130], R5 ;  /* 0x00013005000085a7 */ /* 0x000ea400080010ff */
[----:B--2---:R-:W-:Y:S05]  /*a530*/  @!P0 BRA `(.L_x_52) ;  /* 0xfffffffc00f08947 */ /* 0x004fea000383ffff */
[----:B------:R-:W-:Y:S05]  /*a540*/  BRA `(.L_x_171) ;  /* 0xffffff88009c7947 */ /* 0x000fea000383ffff */
.L_x_53:
[----:B------:R-:W-:-:S07]  /*a550*/  MOV R0, UR4 ;  /* 0x0000000400007c02 */ /* 0x000fce0008000f00 */
.L_x_172:
[----:B-1----:R1:W2:Y:S02]  /*a560*/  SYNCS.PHASECHK.TRANS64.TRYWAIT P0, [R0+URZ+0xe0], R7 ;  /* 0x0000e007000075a7 */ /* 0x0022a400080011ff */
[----:B--2---:R-:W-:Y:S05]  /*a570*/  @!P0 NANOSLEEP.SYNCS 0x989680 ;  /* 0x009896800000895d */ /* 0x004fea0003900000 */
[----:B------:R-:W2:Y:S02]  /*a580*/  @!P0 SYNCS.PHASECHK.TRANS64 P0, [R0+URZ+0xe0], R7 ;  /* 0x0000e007000085a7 */ /* 0x000ea400080010ff */
[----:B--2---:R-:W-:Y:S05]  /*a590*/  @!P0 BRA `(.L_x_172) ;  /* 0xfffffffc00f08947 */ /* 0x004fea000383ffff */
[----:B------:R-:W-:Y:S05]  /*a5a0*/  BRA `(.L_x_173) ;  /* 0xffffff8800ac7947 */ /* 0x000fea000383ffff */
.L_x_54:
[----:B-1----:R1:W2:Y:S02]  /*a5b0*/  SYNCS.PHASECHK.TRANS64.TRYWAIT P1, [R0+URZ+0xd0], R5 ;  /* 0x0000d005000075a7 */ /* 0x0022a400080211ff */
[----:B--2---:R-:W-:Y:S05]  /*a5c0*/  @!P1 NANOSLEEP.SYNCS 0x989680 ;  /* 0x009896800000995d */ /* 0x004fea0003900000 */
[----:B------:R-:W2:Y:S02]  /*a5d0*/  @!P1 SYNCS.PHASECHK.TRANS64 P1, [R0+URZ+0xd0], R5 ;  /* 0x0000d005000095a7 */ /* 0x000ea400080210ff */
[----:B--2---:R-:W-:Y:S05]  /*a5e0*/  @!P1 BRA `(.L_x_54) ;  /* 0xfffffffc00f09947 */ /* 0x004fea000383ffff */
[----:B------:R-:W-:Y:S05]  /*a5f0*/  BRA `(.L_x_174) ;  /* 0xffffff8800dc7947 */ /* 0x000fea000383ffff */
.L_x_57:
[----:B------:R-:W-:-:S07]  /*a600*/  MOV R0, UR4 ;  /* 0x0000000400007c02 */ /* 0x000fce0008000f00 */
.L_x_175:
[----:B-1----:R1:W2:Y:S02]  /*a610*/  SYNCS.PHASECHK.TRANS64.TRYWAIT P0, [R0+URZ+0xe0], R3 ;  /* 0x0000e003000075a7 */ /* 0x0022a400080011ff */
[----:B--2---:R-:W-:Y:S05]  /*a620*/  @!P0 NANOSLEEP.SYNCS 0x989680 ;  /* 0x009896800000895d */ /* 0x004fea0003900000 */
[----:B------:R-:W2:Y:S02]  /*a630*/  @!P0 SYNCS.PHASECHK.TRANS64 P0, [R0+URZ+0xe0], R3 ;  /* 0x0000e003000085a7 */ /* 0x000ea400080010ff */
[----:B--2---:R-:W-:Y:S05]  /*a640*/  @!P0 BRA `(.L_x_175) ;  /* 0xfffffffc00f08947 */ /* 0x004fea000383ffff */
[----:B------:R-:W-:Y:S05]  /*a650*/  BRA `(.L_x_56) ;  /* 0xffffff8c00307947 */ /* 0x000fea000383ffff */
.L_x_66:
[----:B-1----:R-:W-:-:S04]  /*a660*/  MOV R5, UR5 ;  /* 0x0000000500057c02 */ /* 0x002fc80008000f00 */
[----:B------:R1:W2:Y:S03]  /*a670*/  SYNCS.PHASECHK.TRANS64.TRYWAIT P0, [R5+URZ+0x8], R6 ;  /* 0x00000806050075a7 */ /* 0x0002a600080011ff */
[----:B--2---:R-:W-:Y:S05]  /*a680*/  @!P0 NANOSLEEP.SYNCS 0x989680 ;  /* 0x009896800000895d */ /* 0x004fea0003900000 */
[----:B------:R-:W2:Y:S02]  /*a690*/  @!P0 SYNCS.PHASECHK.TRANS64 P0, [R5+URZ+0x8], R6 ;  /* 0x00000806050085a7 */ /* 0x000ea400080010ff */
[----:B--2---:R-:W-:Y:S05]  /*a6a0*/  @!P0 BRA `(.L_x_66) ;  /* 0xfffffffc00ec8947 */ /* 0x004fea000383ffff */
[----:B------:R-:W-:Y:S05]  /*a6b0*/  BRA `(.L_x_65) ;  /* 0xffffff8c00e87947 */ /* 0x000fea000383ffff */
.L_x_68:
[----:B------:R-:W-:Y:S01]  /*a6c0*/  BSSY B0, `(.L_x_176) ;  /* 0x0000006000007945 */ /* 0x000fe20003800000 */
[----:B------:R-:W-:-:S07]  /*a6d0*/  MOV R15, 0xffffffff ;  /* 0xffffffff000f7802 */ /* 0x000fce0000000f00 */
[----:B-1---5:R-:W-:Y:S05]  /*a6e0*/  WARPSYNC.COLLECTIVE R15, `(.L_x_177) ;  /* 0x000000000f0c7348 */ /* 0x022fea0003c00000 */
[----:B------:R-:W-:Y:S02]  /*a6f0*/  ELECT P6, UR79, PT ;  /* 0x00000000004f782f */ /* 0x000fe400038c0000 */
[----:B------:R-:W-:Y:S01]  /*a700*/  MOV R14, UR79 ;  /* 0x0000004f000e7c02 */ /* 0x000fe20008000f00 */
[----:B-1---5:R-:W-:Y:S10]  /*a710*/  ENDCOLLECTIVE ;  /* 0x000000000000791b */ /* 0x022ff40003800000 */
.L_x_177:
[----:B------:R-:W-:Y:S05]  /*a720*/  BSYNC B0 ;  /* 0x0000000000007941 */ /* 0x000fea0003800000 */
.L_x_176:
[----:B------:R-:W-:Y:S01]  /*a730*/  PLOP3.LUT P0, PT, P6, PT, PT, 0x80, 0x8 ;  /* 0x000000000008781c */ /* 0x000fe2000370f070 */
[----:B------:R-:W-:-:S12]  /*a740*/  BRA `(.L_x_178) ;  /* 0xffffff9000147947 */ /* 0x000fd8000383ffff */
.L_x_70:
[----:B-1----:R-:W-:-:S04]  /*a750*/  MOV R3, UR5 ;  /* 0x0000000500037c02 */ /* 0x002fc80008000f00 */
[----:B------:R1:W2:Y:S03]  /*a760*/  SYNCS.PHASECHK.TRANS64.TRYWAIT P0, [R3+URZ+0x8], R4 ;  /* 0x00000804030075a7 */ /* 0x0002a600080011ff */
[----:B--2---:R-:W-:Y:S05]  /*a770*/  @!P0 NANOSLEEP.SYNCS 0x989680 ;  /* 0x009896800000895d */ /* 0x004fea0003900000 */
[----:B------:R-:W2:Y:S02]  /*a780*/  @!P0 SYNCS.PHASECHK.TRANS64 P0, [R3+URZ+0x8], R4 ;  /* 0x00000804030085a7 */ /* 0x000ea400080010ff */
[----:B--2---:R-:W-:Y:S05]  /*a790*/  @!P0 BRA `(.L_x_70) ;  /* 0xfffffffc00ec8947 */ /* 0x004fea000383ffff */
[----:B------:R-:W-:Y:S05]  /*a7a0*/  BRA `(.L_x_69) ;  /* 0xffffff9000187947 */ /* 0x000fea000383ffff */
.L_x_71:
[----:B-1----:R1:W2:Y:S02]  /*a7b0*/  SYNCS.PHASECHK.TRANS64.TRYWAIT P0, [R0+URZ+0xd0], R5 ;  /* 0x0000d005000075a7 */ /* 0x0022a400080011ff */
[----:B--2---:R-:W-:Y:S05]  /*a7c0*/  @!P0 NANOSLEEP.SYNCS 0x989680 ;  /* 0x009896800000895d */ /* 0x004fea0003900000 */
[----:B------:R-:W2:Y:S02]  /*a7d0*/  @!P0 SYNCS.PHASECHK.TRANS64 P0, [R0+URZ+0xd0], R5 ;  /* 0x0000d005000085a7 */ /* 0x000ea400080010ff */
[----:B--2---:R-:W-:Y:S05]  /*a7e0*/  @!P0 BRA `(.L_x_71) ;  /* 0xfffffffc00f08947 */ /* 0x004fea000383ffff */
[----:B------:R-:W-:Y:S05]  /*a7f0*/  BRA `(.L_x_179) ;  /* 0xffffff9400047947 */ /* 0x000fea000383ffff */
.L_x_73:
[----:B------:R-:W-:-:S07]  /*a800*/  MOV R0, UR31 ;  /* 0x0000001f00007c02 */ /* 0x000fce0008000f00 */
.L_x_180:
[----:B-1----:R1:W2:Y:S02]  /*a810*/  SYNCS.PHASECHK.TRANS64.TRYWAIT P0, [R0+URZ+0x110], R5 ;  /* 0x00011005000075a7 */ /* 0x0022a400080011ff */
[----:B--2---:R-:W-:Y:S05]  /*a820*/  @!P0 NANOSLEEP.SYNCS 0x989680 ;  /* 0x009896800000895d */ /* 0x004fea0003900000 */
[----:B------:R-:W2:Y:S02]  /*a830*/  @!P0 SYNCS.PHASECHK.TRANS64 P0, [R0+URZ+0x110], R5 ;  /* 0x00011005000085a7 */ /* 0x000ea400080010ff */
[----:B--2---:R-:W-:Y:S05]  /*a840*/  @!P0 BRA `(.L_x_180) ;  /* 0xfffffffc00f08947 */ /* 0x004fea000383ffff */
[----:B------:R-:W-:Y:S05]  /*a850*/  BRA `(.L_x_181) ;  /* 0xffffff9400507947 */ /* 0x000fea000383ffff */
.L_x_76:
[----:B------:R-:W-:Y:S07]  /*a860*/  MOV R0, UR5 ;  /* 0x0000000500007c02 */ /* 0x000fee0008000f00 */
.L_x_182:
[----:B-1----:R1:W2:Y:S02]  /*a870*/  SYNCS.PHASECHK.TRANS64.TRYWAIT P0, [R0+URZ], R5 ;  /* 0x00000005000075a7 */ /* 0x0022a400080011ff */
[----:B--2---:R-:W-:Y:S05]  /*a880*/  @!P0 NANOSLEEP.SYNCS 0x989680 ;  /* 0x009896800000895d */ /* 0x004fea0003900000 */
[----:B------:R-:W2:Y:S02]  /*a890*/  @!P0 SYNCS.PHASECHK.TRANS64 P0, [R0+URZ], R5 ;  /* 0x00000005000085a7 */ /* 0x000ea400080010ff */
[----:B--2---:R-:W-:Y:S05]  /*a8a0*/  @!P0 BRA `(.L_x_182) ;  /* 0xfffffffc00f08947 */ /* 0x004fea000383ffff */
[----:B------:R-:W-:Y:S05]  /*a8b0*/  BRA `(.L_x_75) ;  /* 0xffffff9400647947 */ /* 0x000fea000383ffff */
.L_x_80:
[----:B-1----:R-:W-:-:S07]  /*a8c0*/  MOV R0, UR4 ;  /* 0x0000000400007c02 */ /* 0x002fce0008000f00 */
.L_x_183:
[----:B-1----:R1:W2:Y:S02]  /*a8d0*/  SYNCS.PHASECHK.TRANS64.TRYWAIT P0, [R0+URZ], R3 ;  /* 0x00000003000075a7 */ /* 0x0022a400080011ff */
[----:B--2---:R-:W-:Y:S05]  /*a8e0*/  @!P0 NANOSLEEP.SYNCS 0x989680 ;  /* 0x009896800000895d */ /* 0x004fea0003900000 */
[----:B------:R-:W2:Y:S02]  /*a8f0*/  @!P0 SYNCS.PHASECHK.TRANS64 P0, [R0+URZ], R3 ;  /* 0x00000003000085a7 */ /* 0x000ea400080010ff */
[----:B--2---:R-:W-:Y:S05]  /*a900*/  @!P0 BRA `(.L_x_183) ;  /* 0xfffffffc00f08947 */ /* 0x004fea000383ffff */
[----:B------:R-:W-:Y:S05]  /*a910*/  BRA `(.L_x_184) ;  /* 0xffffff9800587947 */ /* 0x000fea000383ffff */
.L_x_81:
[----:B------:R-:W-:-:S07]  /*a920*/  MOV R0, UR5 ;  /* 0x0000000500007c02 */ /* 0x000fce0008000f00 */
.L_x_185:
[----:B-1----:R1:W2:Y:S02]  /*a930*/  SYNCS.PHASECHK.TRANS64.TRYWAIT P0, [R0+URZ], R3 ;  /* 0x00000003000075a7 */ /* 0x0022a400080011ff */
[----:B--2---:R-:W-:Y:S05]  /*a940*/  @!P0 NANOSLEEP.SYNCS 0x989680 ;  /* 0x009896800000895d */ /* 0x004fea0003900000 */
[----:B------:R-:W2:Y:S02]  /*a950*/  @!P0 SYNCS.PHASECHK.TRANS64 P0, [R0+URZ], R3 ;  /* 0x00000003000085a7 */ /* 0x000ea400080010ff */
[----:B--2---:R-:W-:Y:S05]  /*a960*/  @!P0 BRA `(.L_x_185) ;  /* 0xfffffffc00f08947 */ /* 0x004fea000383ffff */
[----:B------:R-:W-:Y:S05]  /*a970*/  BRA `(.L_x_186) ;  /* 0xffffff9800647947 */ /* 0x000fea000383ffff */
.L_x_82:
[----:B------:R-:W-:-:S07]  /*a980*/  MOV R0, UR5 ;  /* 0x0000000500007c02 */ /* 0x000fce0008000f00 */
.L_x_187:
[----:B-1----:R1:W2:Y:S02]  /*a990*/  SYNCS.PHASECHK.TRANS64.TRYWAIT P0, [R0+URZ], R3 ;  /* 0x00000003000075a7 */ /* 0x0022a400080011ff */
[----:B--2---:R-:W-:Y:S05]  /*a9a0*/  @!P0 NANOSLEEP.SYNCS 0x989680 ;  /* 0x009896800000895d */ /* 0x004fea0003900000 */
[----:B------:R-:W2:Y:S02]  /*a9b0*/  @!P0 SYNCS.PHASECHK.TRANS64 P0, [R0+URZ], R3 ;  /* 0x00000003000085a7 */ /* 0x000ea400080010ff */
[----:B--2---:R-:W-:Y:S05]  /*a9c0*/  @!P0 BRA `(.L_x_187) ;  /* 0xfffffffc00f08947 */ /* 0x004fea000383ffff */
[----:B------:R-:W-:Y:S05]  /*a9d0*/  BRA `(.L_x_188) ;  /* 0xffffff9800707947 */ /* 0x000fea000383ffff */
.L_x_85:
[----:B------:R-:W-:-:S07]  /*a9e0*/  MOV R0, UR26 ;  /* 0x0000001a00007c02 */ /* 0x000fce0008000f00 */
.L_x_189:
[----:B-1----:R1:W2:Y:S02]  /*a9f0*/  SYNCS.PHASECHK.TRANS64.TRYWAIT P1, [R0+URZ+0x150], R3 ;  /* 0x00015003000075a7 */ /* 0x0022a400080211ff */
[----:B--2---:R-:W-:Y:S05]  /*aa00*/  @!P1 NANOSLEEP.SYNCS 0x989680 ;  /* 0x009896800000995d */ /* 0x004fea0003900000 */
[----:B------:R-:W2:Y:S02]  /*aa10*/  @!P1 SYNCS.PHASECHK.TRANS64 P1, [R0+URZ+0x150], R3 ;  /* 0x00015003000095a7 */ /* 0x000ea400080210ff */
[----:B--2---:R-:W-:Y:S05]  /*aa20*/  @!P1 BRA `(.L_x_189) ;  /* 0xfffffffc00f09947 */ /* 0x004fea000383ffff */
[----:B------:R-:W-:Y:S05]  /*aa30*/  BRA `(.L_x_190) ;  /* 0xffffff9800bc7947 */ /* 0x000fea000383ffff */
.L_x_90:
[----:B--2---:R2:W3:Y:S02]  /*aa40*/  SYNCS.PHASECHK.TRANS64.TRYWAIT P0, [R12+URZ+0xd0], R9 ;  /* 0x0000d0090c0075a7 */ /* 0x0044e400080011ff */
[----:B---3--:R-:W-:Y:S05]  /*aa50*/  @!P0 NANOSLEEP.SYNCS 0x989680 ;  /* 0x009896800000895d */ /* 0x008fea0003900000 */
[----:B------:R-:W3:Y:S02]  /*aa60*/  @!P0 SYNCS.PHASECHK.TRANS64 P0, [R12+URZ+0xd0], R9 ;  /* 0x0000d0090c0085a7 */ /* 0x000ee400080010ff */
[----:B---3--:R-:W-:Y:S05]  /*aa70*/  @!P0 BRA `(.L_x_90) ;  /* 0xfffffffc00f08947 */ /* 0x008fea000383ffff */
[----:B------:R-:W-:Y:S05]  /*aa80*/  BRA `(.L_x_191) ;  /* 0xffffff9c00f47947 */ /* 0x000fea000383ffff */
.L_x_93:
[----:B------:R-:W-:Y:S07]  /*aa90*/  MOV R0, UR21 ;  /* 0x0000001500007c02 */ /* 0x000fee0008000f00 */
.L_x_192:
[----:B--2---:R2:W3:Y:S02]  /*aaa0*/  SYNCS.PHASECHK.TRANS64.TRYWAIT P2, [R0+URZ+0xc8], R11 ;  /* 0x0000c80b000075a7 */ /* 0x0044e400080411ff */
[----:B---3--:R-:W-:Y:S05]  /*aab0*/  @!P2 NANOSLEEP.SYNCS 0x989680 ;  /* 0x009896800000a95d */ /* 0x008fea0003900000 */
[----:B------:R-:W3:Y:S02]  /*aac0*/  @!P2 SYNCS.PHASECHK.TRANS64 P2, [R0+URZ+0xc8], R11 ;  /* 0x0000c80b0000a5a7 */ /* 0x000ee400080410ff */
[----:B---3--:R-:W-:Y:S05]  /*aad0*/  @!P2 BRA `(.L_x_192) ;  /* 0xfffffffc00f0a947 */ /* 0x008fea000383ffff */
[----:B------:R-:W-:Y:S05]  /*aae0*/  BRA `(.L_x_92) ;  /* 0xffffffa4005c7947 */ /* 0x000fea000383ffff */
.L_x_96:
[----:B--2---:R-:W-:Y:S07]  /*aaf0*/  MOV R0, UR21 ;  /* 0x0000001500007c02 */ /* 0x004fee0008000f00 */
.L_x_193:
[----:B--2---:R2:W3:Y:S02]  /*ab00*/  SYNCS.PHASECHK.TRANS64.TRYWAIT P0, [R0+URZ+0xa0], R9 ;  /* 0x0000a009000075a7 */ /* 0x0044e400080011ff */
[----:B---3--:R-:W-:Y:S05]  /*ab10*/  @!P0 NANOSLEEP.SYNCS 0x989680 ;  /* 0x009896800000895d */ /* 0x008fea0003900000 */
[----:B------:R-:W3:Y:S02]  /*ab20*/  @!P0 SYNCS.PHASECHK.TRANS64 P0, [R0+URZ+0xa0], R9 ;  /* 0x0000a009000085a7 */ /* 0x000ee400080010ff */
[----:B---3--:R-:W-:Y:S05]  /*ab30*/  @!P0 BRA `(.L_x_193) ;  /* 0xfffffffc00f08947 */ /* 0x008fea000383ffff */
[----:B------:R-:W-:Y:S05]  /*ab40*/  BRA `(.L_x_194) ;  /* 0xffffffa400b87947 */ /* 0x000fea000383ffff */
.L_x_97:
[----:B------:R-:W-:Y:S07]  /*ab50*/  MOV R0, UR21 ;  /* 0x0000001500007c02 */ /* 0x000fee0008000f00 */
.L_x_195:
[----:B--2---:R2:W3:Y:S02]  /*ab60*/  SYNCS.PHASECHK.TRANS64.TRYWAIT P0, [R0+URZ+0xa8], R9 ;  /* 0x0000a809000075a7 */ /* 0x0044e400080011ff */
[----:B---3--:R-:W-:Y:S05]  /*ab70*/  @!P0 NANOSLEEP.SYNCS 0x989680 ;  /* 0x009896800000895d */ /* 0x008fea0003900000 */
[----:B------:R-:W3:Y:S02]  /*ab80*/  @!P0 SYNCS.PHASECHK.TRANS64 P0, [R0+URZ+0xa8], R9 ;  /* 0x0000a809000085a7 */ /* 0x000ee400080010ff */
[----:B---3--:R-:W-:Y:S05]  /*ab90*/  @!P0 BRA `(.L_x_195) ;  /* 0xfffffffc00f08947 */ /* 0x008fea000383ffff */
[----:B------:R-:W-:Y:S05]  /*aba0*/  BRA `(.L_x_196) ;  /* 0xffffffa800107947 */ /* 0x000fea000383ffff */
.L_x_98:
[----:B------:R-:W-:Y:S07]  /*abb0*/  MOV R0, UR21 ;  /* 0x0000001500007c02 */ /* 0x000fee0008000f00 */
.L_x_197:
[----:B--2---:R2:W3:Y:S02]  /*abc0*/  SYNCS.PHASECHK.TRANS64.TRYWAIT P0, [R0+URZ+0xb0], R9 ;  /* 0x0000b009000075a7 */ /* 0x0044e400080011ff */
[----:B---3--:R-:W-:Y:S05]  /*abd0*/  @!P0 NANOSLEEP.SYNCS 0x989680 ;  /* 0x009896800000895d */ /* 0x008fea0003900000 */
[----:B------:R-:W3:Y:S02]  /*abe0*/  @!P0 SYNCS.PHASECHK.TRANS64 P0, [R0+URZ+0xb0], R9 ;  /* 0x0000b009000085a7 */ /* 0x000ee400080010ff */
[----:B---3--:R-:W-:Y:S05]  /*abf0*/  @!P0 BRA `(.L_x_197) ;  /* 0xfffffffc00f08947 */ /* 0x008fea000383ffff */
[----:B------:R-:W-:Y:S05]  /*ac00*/  BRA `(.L_x_198) ;  /* 0xffffffa8006c7947 */ /* 0x000fea000383ffff */
.L_x_99:
[----:B------:R-:W-:Y:S07]  /*ac10*/  MOV R0, UR21 ;  /* 0x0000001500007c02 */ /* 0x000fee0008000f00 */
.L_x_199:
[----:B--2---:R2:W3:Y:S02]  /*ac20*/  SYNCS.PHASECHK.TRANS64.TRYWAIT P0, [R0+URZ+0xb8], R9 ;  /* 0x0000b809000075a7 */ /* 0x0044e400080011ff */
[----:B---3--:R-:W-:Y:S05]  /*ac30*/  @!P0 NANOSLEEP.SYNCS 0x989680 ;  /* 0x009896800000895d */ /* 0x008fea0003900000 */
[----:B------:R-:W3:Y:S02]  /*ac40*/  @!P0 SYNCS.PHASECHK.TRANS64 P0, [R0+URZ+0xb8], R9 ;  /* 0x0000b809000085a7 */ /* 0x000ee400080010ff */
[----:B---3--:R-:W-:Y:S05]  /*ac50*/  @!P0 BRA `(.L_x_199) ;  /* 0xfffffffc00f08947 */ /* 0x008fea000383ffff */
[----:B------:R-:W-:Y:S05]  /*ac60*/  BRA `(.L_x_200) ;  /* 0xffffffa800c87947 */ /* 0x000fea000383ffff */
.L_x_101:
[----:B------:R-:W-:-:S07]  /*ac70*/  MOV R0, UR21 ;  /* 0x0000001500007c02 */ /* 0x000fce0008000f00 */
.L_x_201:
[----:B--2---:R2:W4:Y:S02]  /*ac80*/  SYNCS.PHASECHK.TRANS64.TRYWAIT P0, [R0+URZ+0xa0], R3 ;  /* 0x0000a003000075a7 */ /* 0x00452400080011ff */
[----:B----4-:R-:W-:Y:S05]  /*ac90*/  @!P0 NANOSLEEP.SYNCS 0x989680 ;  /* 0x009896800000895d */ /* 0x010fea0003900000 */
[----:B------:R-:W4:Y:S02]  /*aca0*/  @!P0 SYNCS.PHASECHK.TRANS64 P0, [R0+URZ+0xa0], R3 ;  /* 0x0000a003000085a7 */ /* 0x000f2400080010ff */
[----:B----4-:R-:W-:Y:S05]  /*acb0*/  @!P0 BRA `(.L_x_201) ;  /* 0xfffffffc00f08947 */ /* 0x010fea000383ffff */
[----:B------:R-:W-:Y:S05]  /*acc0*/  BRA `(.L_x_202) ;  /* 0xffffffac00587947 */ /* 0x000fea000383ffff */
.L_x_102:
[----:B--2---:R-:W-:-:S07]  /*acd0*/  MOV R0, UR21 ;  /* 0x0000001500007c02 */ /* 0x004fce0008000f00 */
.L_x_203:
[----:B--2---:R2:W4:Y:S02]  /*ace0*/  SYNCS.PHASECHK.TRANS64.TRYWAIT P0, [R0+URZ+0xa8], R3 ;  /* 0x0000a803000075a7 */ /* 0x00452400080011ff */
[----:B----4-:R-:W-:Y:S05]  /*acf0*/  @!P0 NANOSLEEP.SYNCS 0x989680 ;  /* 0x009896800000895d */ /* 0x010fea0003900000 */
[----:B------:R-:W4:Y:S02]  /*ad00*/  @!P0 SYNCS.PHASECHK.TRANS64 P0, [R0+URZ+0xa8], R3 ;  /* 0x0000a803000085a7 */ /* 0x000f2400080010ff */
[----:B----4-:R-:W-:Y:S05]  /*ad10*/  @!P0 BRA `(.L_x_203) ;  /* 0xfffffffc00f08947 */ /* 0x010fea000383ffff */
[----:B------:R-:W-:Y:S05]  /*ad20*/  BRA `(.L_x_204) ;  /* 0xffffffac00487947 */ /* 0x000fea000383ffff */
.L_x_103:
[----:B--2---:R-:W-:-:S07]  /*ad30*/  MOV R0, UR21 ;  /* 0x0000001500007c02 */ /* 0x004fce0008000f00 */
.L_x_205:
[----:B--2---:R2:W4:Y:S02]  /*ad40*/  SYNCS.PHASECHK.TRANS64.TRYWAIT P0, [R0+URZ+0xb0], R3 ;  /* 0x0000b003000075a7 */ /* 0x00452400080011ff */
[----:B----4-:R-:W-:Y:S05]  /*ad50*/  @!P0 NANOSLEEP.SYNCS 0x989680 ;  /* 0x009896800000895d */ /* 0x010fea0003900000 */
[----:B------:R-:W4:Y:S02]  /*ad60*/  @!P0 SYNCS.PHASECHK.TRANS64 P0, [R0+URZ+0xb0], R3 ;  /* 0x0000b003000085a7 */ /* 0x000f2400080010ff */
[----:B----4-:R-:W-:Y:S05]  /*ad70*/  @!P0 BRA `(.L_x_205) ;  /* 0xfffffffc00f08947 */ /* 0x010fea000383ffff */
[----:B------:R-:W-:Y:S05]  /*ad80*/  BRA `(.L_x_206) ;  /* 0xffffffac00387947 */ /* 0x000fea000383ffff */
.L_x_105:
[----:B-1----:R1:W2:Y:S02]  /*ad90*/  SYNCS.PHASECHK.TRANS64.TRYWAIT P0, [R3+URZ+0xd0], R0 ;  /* 0x0000d000030075a7 */ /* 0x0022a400080011ff */
[----:B--2---:R-:W-:Y:S05]  /*ada0*/  @!P0 NANOSLEEP.SYNCS 0x989680 ;  /* 0x009896800000895d */ /* 0x004fea0003900000 */
[----:B------:R-:W2:Y:S02]  /*adb0*/  @!P0 SYNCS.PHASECHK.TRANS64 P0, [R3+URZ+0xd0], R0 ;  /* 0x0000d000030085a7 */ /* 0x000ea400080010ff */
[----:B--2---:R-:W-:Y:S05]  /*adc0*/  @!P0 BRA `(.L_x_105) ;  /* 0xfffffffc00f08947 */ /* 0x004fea000383ffff */
[----:B------:R-:W-:Y:S05]  /*add0*/  BRA `(.L_x_207) ;  /* 0xffffffb0000c7947 */ /* 0x000fea000383ffff */
.L_x_116:
[----:B-1----:R-:W-:Y:S04]  /*ade0*/  MOV R0, UR43 ;  /* 0x0000002b00007c02 */ /* 0x002fe80008000f00 */
[----:B------:R1:W2:Y:S03]  /*adf0*/  SYNCS.PHASECHK.TRANS64.TRYWAIT P1, [R0+URZ+0x80], R5 ;  /* 0x00008005000075a7 */ /* 0x0002a600080211ff */
[----:B--2---:R-:W-:Y:S05]  /*ae00*/  @!P1 NANOSLEEP.SYNCS 0x989680 ;  /* 0x009896800000995d */ /* 0x004fea0003900000 */
[----:B------:R-:W2:Y:S02]  /*ae10*/  @!P1 SYNCS.PHASECHK.TRANS64 P1, [R0+URZ+0x80], R5 ;  /* 0x00008005000095a7 */ /* 0x000ea400080210ff */
[----:B--2---:R-:W-:Y:S05]  /*ae20*/  @!P1 BRA `(.L_x_116) ;  /* 0xfffffffc00ec9947 */ /* 0x004fea000383ffff */
[----:B------:R-:W-:Y:S05]  /*ae30*/  BRA `(.L_x_115) ;  /* 0xffffffbc00707947 */ /* 0x000fea000383ffff */
.L_x_118:
[----:B-1----:R1:W4:Y:S02]  /*ae40*/  SYNCS.PHASECHK.TRANS64.TRYWAIT P0, [R98+URZ+0xf0], R3 ;  /* 0x0000f003620075a7 */ /* 0x00232400080011ff */
[----:B----4-:R-:W-:Y:S05]  /*ae50*/  @!P0 NANOSLEEP.SYNCS 0x989680 ;  /* 0x009896800000895d */ /* 0x010fea0003900000 */
[----:B------:R-:W4:Y:S02]  /*ae60*/  @!P0 SYNCS.PHASECHK.TRANS64 P0, [R98+URZ+0xf0], R3 ;  /* 0x0000f003620085a7 */ /* 0x000f2400080010ff */
[----:B----4-:R-:W-:Y:S05]  /*ae70*/  @!P0 BRA `(.L_x_118) ;  /* 0xfffffffc00f08947 */ /* 0x010fea000383ffff */
[----:B------:R-:W-:Y:S05]  /*ae80*/  BRA `(.L_x_117) ;  /* 0xffffffbc00987947 */ /* 0x000fea000383ffff */
.L_x_127:
[----:B---3--:R3:W4:Y:S02]  /*ae90*/  SYNCS.PHASECHK.TRANS64.TRYWAIT P0, [R3+URZ+0x80], R0 ;  /* 0x00008000030075a7 */ /* 0x00872400080011ff */
[----:B----4-:R-:W-:Y:S05]  /*aea0*/  @!P0 NANOSLEEP.SYNCS 0x989680 ;  /* 0x009896800000895d */ /* 0x010fea0003900000 */
[----:B------:R-:W4:Y:S02]  /*aeb0*/  @!P0 SYNCS.PHASECHK.TRANS64 P0, [R3+URZ+0x80], R0 ;  /* 0x00008000030085a7 */ /* 0x000f2400080010ff */
[----:B----4-:R-:W-:Y:S05]  /*aec0*/  @!P0 BRA `(.L_x_127) ;  /* 0xfffffffc00f08947 */ /* 0x010fea000383ffff */
[----:B------:R-:W-:Y:S05]  /*aed0*/  BRA `(.L_x_126) ;  /* 0xffffffc800887947 */ /* 0x000fea000383ffff */
.L_x_135:
[----:B-1----:R1:W4:Y:S02]  /*aee0*/  SYNCS.PHASECHK.TRANS64.TRYWAIT P0, [R62+URZ+0x80], R5 ;  /* 0x000080053e0075a7 */ /* 0x00232400080011ff */
[----:B----4-:R-:W-:Y:S05]  /*aef0*/  @!P0 NANOSLEEP.SYNCS 0x989680 ;  /* 0x009896800000895d */ /* 0x010fea0003900000 */
[----:B------:R-:W4:Y:S02]  /*af00*/  @!P0 SYNCS.PHASECHK.TRANS64 P0, [R62+URZ+0x80], R5 ;  /* 0x000080053e0085a7 */ /* 0x000f2400080010ff */
[----:B----4-:R-:W-:Y:S05]  /*af10*/  @!P0 BRA `(.L_x_135) ;  /* 0xfffffffc00f08947 */ /* 0x010fea000383ffff */
[----:B------:R-:W-:Y:S05]  /*af20*/  BRA `(.L_x_134) ;  /* 0xffffffd400a07947 */ /* 0x000fea000383ffff */
.L_x_143:
[----:B-1----:R1:W4:Y:S02]  /*af30*/  SYNCS.PHASECHK.TRANS64.TRYWAIT P0, [R61+URZ+0x80], R4 ;  /* 0x000080043d0075a7 */ /* 0x00232400080011ff */
[----:B----4-:R-:W-:Y:S05]  /*af40*/  @!P0 NANOSLEEP.SYNCS 0x989680 ;  /* 0x009896800000895d */ /* 0x010fea0003900000 */
[----:B------:R-:W4:Y:S02]  /*af50*/  @!P0 SYNCS.PHASECHK.TRANS64 P0, [R61+URZ+0x80], R4 ;  /* 0x000080043d0085a7 */ /* 0x000f2400080010ff */
[----:B----4-:R-:W-:Y:S05]  /*af60*/  @!P0 BRA `(.L_x_143) ;  /* 0xfffffffc00f08947 */ /* 0x010fea000383ffff */
[----:B------:R-:W-:Y:S05]  /*af70*/  BRA `(.L_x_142) ;  /* 0xffffffe000b47947 */ /* 0x000fea000383ffff */
        .weak           $__internal_0_$__cuda_sm10x_tcgen05_guardrail_trap_col_being_dealloced_not_returned_by_alloc
        .type           $__internal_0_$__cuda_sm10x_tcgen05_guardrail_trap_col_being_dealloced_not_returned_by_alloc,@function
        .size           $__internal_0_$__cuda_sm10x_tcgen05_guardrail_trap_col_being_dealloced_not_returned_by_alloc,($__internal_1_$__cuda_sm10x_tcgen05_guardrail_trap_phase_invalid_during_alloc - $__internal_0_$__cuda_sm10x_tcgen05_guardrail_trap_col_being_dealloced_not_returned_by_alloc)
$__internal_0_$__cuda_sm10x_tcgen05_guardrail_trap_col_being_dealloced_not_returned_by_alloc:
[----:B------:R-:W-:Y:S05]  /*af80*/  BPT.TRAP 0x1 ;  /* 0x000000040000795c */ /* 0x000fea0000300000 */
[----:B------:R-:W-:-:S04]  /*af90*/  HFMA2 R3, -RZ, RZ, 0, 0 ;  /* 0x00000000ff037431 */ /* 0x000fc800000001ff */
[----:B------:R-:W-:Y:S05]  /*afa0*/  RET.REL.NODEC R2 `(_ZN7cutlass13device_kernelINS_4gemm6kernel13GemmUniversalIN4cute5tupleIJiiiiEEENS1_10collective13CollectiveMmaINS1_35MainloopSm100TmaUmmaWarpSpecializedILi8ELi2ELi4ENS5_IJNS4_1CILi2EEESB_NSA_ILi1EEEEEEEENS5_IJNSA_ILi128EEENSA_ILi256EEENSA_ILi64EEEEEENS_10bfloat16_tENS5_IJlSC_lEEESJ_SK_NS4_8TiledMMAINS4_8MMA_AtomIJNS4_26SM100_MMA_F16BF16_2x1SM_SSISJ_SJ_fLi128ELi256ELNS4_4UMMA5MajorE0ELSP_0ELNSO_7ScaleInE0ELSQ_0EEEEEENS4_6LayoutINS5_IJSC_SC_SC_EEENS5_IJNSA_ILi0EEESV_SV_EEEEENS5_IJNS4_10UnderscoreESY_SY_EEEEENS4_28SM100_TMA_2SM_LOAD_MULTICASTENS4_14ComposedLayoutINS4_7SwizzleILi3ELi4ELi3EEENS4_18smem_ptr_flag_bitsILi16EEENST_INS5_IJNSA_ILi8EEESH_EEENS5_IJSH_SC_EEEEEEEvNS4_8identityENS4_18SM100_TMA_2SM_LOADES1B_vS1C_EENS_8epilogue10collective18CollectiveEpilogueINS1F_23Sm100TmaWarpSpecializedILi4ELi2ELi32ELb1ELb0EEEJNS5_IJSH_SG_SH_EEENS5_IJNST_ISH_SC_EENST_INS5_IJNSA_ILi32EEESB_EEENS5_IJSC_SF_EEEEEEEESJ_SK_SJ_SK_NS1F_6fusion15FusionCallbacksIS1J_NS1R_17LinearCombinationISJ_fSJ_fLNS_15FloatRoundStyleE2EEES1K_S1Q_JEEENS4_5SM1004TMEM4LOAD26SM100_TMEM_LOAD_32dp32b32xENS4_13SM90_TMA_LOADENS12_INS13_ILi2ELi4ELi3EEES16_NST_INS5_IJS17_S1M_EEENS5_IJS1M_SC_EEEEEEENS4_39AutoVectorizingCopyWithAssumedAlignmentILi128EEENS4_14SM90_TMA_STOREES26_S28_S28_EEEvvEEEEvNT_6ParamsE) ;  /* 0xffffff5002147950 */ /* 0x000fea0003c3ffff */
        .weak           $__internal_1_$__cuda_sm10x_tcgen05_guardrail_trap_phase_invalid_during_alloc
        .type           $__internal_1_$__cuda_sm10x_tcgen05_guardrail_trap_phase_invalid_during_alloc,@function
        .size           $__internal_1_$__cuda_sm10x_tcgen05_guardrail_trap_phase_invalid_during_alloc,($__internal_2_$__cuda_sm10x_tcgen05_guardrail_trap_unallocated_columns_being_dealloced - $__internal_1_$__cuda_sm10x_tcgen05_guardrail_trap_phase_invalid_during_alloc)
$__internal_1_$__cuda_sm10x_tcgen05_guardrail_trap_phase_invalid_during_alloc:
[----:B------:R-:W-:Y:S05]  /*afb0*/  BPT.TRAP 0x1 ;  /* 0x000000040000795c */ /* 0x000fea0000300000 */
[----:B------:R-:W-:-:S04]  /*afc0*/  MOV R5, 0x0 ;  /* 0x0000000000057802 */ /* 0x000fc80000000f00 */
[----:B------:R-:W-:Y:S05]  /*afd0*/  RET.REL.NODEC R4 `(_ZN7cutlass13device_kernelINS_4gemm6kernel13GemmUniversalIN4cute5tupleIJiiiiEEENS1_10collective13CollectiveMmaINS1_35MainloopSm100TmaUmmaWarpSpecializedILi8ELi2ELi4ENS5_IJNS4_1CILi2EEESB_NSA_ILi1EEEEEEEENS5_IJNSA_ILi128EEENSA_ILi256EEENSA_ILi64EEEEEENS_10bfloat16_tENS5_IJlSC_lEEESJ_SK_NS4_8TiledMMAINS4_8MMA_AtomIJNS4_26SM100_MMA_F16BF16_2x1SM_SSISJ_SJ_fLi128ELi256ELNS4_4UMMA5MajorE0ELSP_0ELNSO_7ScaleInE0ELSQ_0EEEEEENS4_6LayoutINS5_IJSC_SC_SC_EEENS5_IJNSA_ILi0EEESV_SV_EEEEENS5_IJNS4_10UnderscoreESY_SY_EEEEENS4_28SM100_TMA_2SM_LOAD_MULTICASTENS4_14ComposedLayoutINS4_7SwizzleILi3ELi4ELi3EEENS4_18smem_ptr_flag_bitsILi16EEENST_INS5_IJNSA_ILi8EEESH_EEENS5_IJSH_SC_EEEEEEEvNS4_8identityENS4_18SM100_TMA_2SM_LOADES1B_vS1C_EENS_8epilogue10collective18CollectiveEpilogueINS1F_23Sm100TmaWarpSpecializedILi4ELi2ELi32ELb1ELb0EEEJNS5_IJSH_SG_SH_EEENS5_IJNST_ISH_SC_EENST_INS5_IJNSA_ILi32EEESB_EEENS5_IJSC_SF_EEEEEEEESJ_SK_SJ_SK_NS1F_6fusion15FusionCallbacksIS1J_NS1R_17LinearCombinationISJ_fSJ_fLNS_15FloatRoundStyleE2EEES1K_S1Q_JEEENS4_5SM1004TMEM4LOAD26SM100_TMEM_LOAD_32dp32b32xENS4_13SM90_TMA_LOADENS12_INS13_ILi2ELi4ELi3EEES16_NST_INS5_IJS17_S1M_EEENS5_IJS1M_SC_EEEEEEENS4_39AutoVectorizingCopyWithAssumedAlignmentILi128EEENS4_14SM90_TMA_STOREES26_S28_S28_EEEvvEEEEvNT_6ParamsE) ;  /* 0xffffff5004087950 */ /* 0x000fea0003c3ffff */
        .weak           $__internal_2_$__cuda_sm10x_tcgen05_guardrail_trap_unallocated_columns_being_dealloced
        .type           $__internal_2_$__cuda_sm10x_tcgen05_guardrail_trap_unallocated_columns_being_dealloced,@function
        .size           $__internal_2_$__cuda_sm10x_tcgen05_guardrail_trap_unallocated_columns_being_dealloced,(.L_x_209 - $__internal_2_$__cuda_sm10x_tcgen05_guardrail_trap_unallocated_columns_being_dealloced)
$__internal_2_$__cuda_sm10x_tcgen05_guardrail_trap_unallocated_columns_being_dealloced:
[----:B------:R-:W-:Y:S05]  /*afe0*/  BPT.TRAP 0x1 ;  /* 0x000000040000795c */ /* 0x000fea0000300000 */
[----:B------:R-:W-:-:S04]  /*aff0*/  HFMA2 R3, -RZ, RZ, 0, 0 ;  /* 0x00000000ff037431 */ /* 0x000fc800000001ff */
[----:B------:R-:W-:Y:S05]  /*b000*/  RET.REL.NODEC R2 `(_ZN7cutlass13device_kernelINS_4gemm6kernel13GemmUniversalIN4cute5tupleIJiiiiEEENS1_10collective13CollectiveMmaINS1_35MainloopSm100TmaUmmaWarpSpecializedILi8ELi2ELi4ENS5_IJNS4_1CILi2EEESB_NSA_ILi1EEEEEEEENS5_IJNSA_ILi128EEENSA_ILi256EEENSA_ILi64EEEEEENS_10bfloat16_tENS5_IJlSC_lEEESJ_SK_NS4_8TiledMMAINS4_8MMA_AtomIJNS4_26SM100_MMA_F16BF16_2x1SM_SSISJ_SJ_fLi128ELi256ELNS4_4UMMA5MajorE0ELSP_0ELNSO_7ScaleInE0ELSQ_0EEEEEENS4_6LayoutINS5_IJSC_SC_SC_EEENS5_IJNSA_ILi0EEESV_SV_EEEEENS5_IJNS4_10UnderscoreESY_SY_EEEEENS4_28SM100_TMA_2SM_LOAD_MULTICASTENS4_14ComposedLayoutINS4_7SwizzleILi3ELi4ELi3EEENS4_18smem_ptr_flag_bitsILi16EEENST_INS5_IJNSA_ILi8EEESH_EEENS5_IJSH_SC_EEEEEEEvNS4_8identityENS4_18SM100_TMA_2SM_LOADES1B_vS1C_EENS_8epilogue10collective18CollectiveEpilogueINS1F_23Sm100TmaWarpSpecializedILi4ELi2ELi32ELb1ELb0EEEJNS5_IJSH_SG_SH_EEENS5_IJNST_ISH_SC_EENST_INS5_IJNSA_ILi32EEESB_EEENS5_IJSC_SF_EEEEEEEESJ_SK_SJ_SK_NS1F_6fusion15FusionCallbacksIS1J_NS1R_17LinearCombinationISJ_fSJ_fLNS_15FloatRoundStyleE2EEES1K_S1Q_JEEENS4_5SM1004TMEM4LOAD26SM100_TMEM_LOAD_32dp32b32xENS4_13SM90_TMA_LOADENS12_INS13_ILi2ELi4ELi3EEES16_NST_INS5_IJS17_S1M_EEENS5_IJS1M_SC_EEEEEEENS4_39AutoVectorizingCopyWithAssumedAlignmentILi128EEENS4_14SM90_TMA_STOREES26_S28_S28_EEEvvEEEEvNT_6ParamsE) ;  /* 0xffffff4c02fc7950 */ /* 0x000fea0003c3ffff */
.L_x_208:
[----:B------:R-:W-:-:S00]  /*b010*/  BRA `(.L_x_208) ;  /* 0xfffffffc00fc7947 */ /* 0x000fc0000383ffff */
[----:B------:R-:W-:-:S00]  /*b020*/  NOP ;  /* 0x0000000000007918 */ /* 0x000fc00000000000 */
        /* <DEDUP_REMOVED lines=13> */
.L_x_209:


//--------------------- .nv.global.init           --------------------------
	.section	.nv.global.init,"aw",@progbits
.nv.global.init:
	.type		$str$27,@object
	.size		$str$27,($str$28 - $str$27)
$str$27:
        /*0000*/ 	.byte	0x28, 0x61, 0x64, 0x64, 0x72, 0x65, 0x73, 0x73, 0x20, 0x26, 0x20, 0x6d, 0x61, 0x73, 0x6b, 0x29
        /*0010*/ 	.byte	0x20, 0x3d, 0x3d, 0x20, 0x30, 0x00
	.type		$str$28,@object
	.size		$str$28,($str$26 - $str$28)
$str$28:
        /*0016*/ 	.byte	0x2f, 0x74, 0x6d, 0x70, 0x2f, 0x63, 0x75, 0x74, 0x6c, 0x61, 0x73, 0x73, 0x5f, 0x73, 0x77, 0x65
        /*0026*/ 	.byte	0x65, 0x70, 0x5f, 0x73, 0x72, 0x63, 0x2f, 0x69, 0x6e, 0x63, 0x6c, 0x75, 0x64, 0x65, 0x2f, 0x63
        /*0036*/ 	.byte	0x75, 0x74, 0x65, 0x2f, 0x70, 0x6f, 0x69, 0x6e, 0x74, 0x65, 0x72, 0x5f, 0x66, 0x6c, 0x61, 0x67
        /*0046*/ 	.byte	0x67, 0x65, 0x64, 0x2e, 0x68, 0x70, 0x70, 0x00
	.type		$str$26,@object
	.size		$str$26,($str$25 - $str$26)
$str$26:
        /*004e*/ 	.byte	0x2f, 0x74, 0x6d, 0x70, 0x2f, 0x63, 0x75, 0x74, 0x6c, 0x61, 0x73, 0x73, 0x5f, 0x73, 0x77, 0x65
        /*005e*/ 	.byte	0x65, 0x70, 0x5f, 0x73, 0x72, 0x63, 0x2f, 0x69, 0x6e, 0x63, 0x6c, 0x75, 0x64, 0x65, 0x2f, 0x63
        /*006e*/ 	.byte	0x75, 0x74, 0x65, 0x2f, 0x61, 0x74, 0x6f, 0x6d, 0x2f, 0x63, 0x6f, 0x70, 0x79, 0x5f, 0x74, 0x72
        /*007e*/ 	.byte	0x61, 0x69, 0x74, 0x73, 0x5f, 0x73, 0x6d, 0x31, 0x30, 0x30, 0x2e, 0x68, 0x70, 0x70, 0x00
	.type		$str$25,@object
	.size		$str$25,(__unnamed_1 - $str$25)
$str$25:
        /*008d*/ 	.byte	0x28, 0x28, 0x75, 0x69, 0x6e, 0x74, 0x33, 0x32, 0x5f, 0x74, 0x28, 0x74, 0x68, 0x72, 0x65, 0x61
        /*009d*/ 	.byte	0x64, 0x49, 0x64, 0x78, 0x2e, 0x78, 0x29, 0x20, 0x2f, 0x20, 0x33, 0x32, 0x29, 0x20, 0x25, 0x20
        /*00ad*/ 	.byte	0x34, 0x29, 0x20, 0x3d, 0x3d, 0x20, 0x28, 0x28, 0x28, 0x74, 0x6d, 0x65, 0x6d, 0x5f, 0x61, 0x64
        /*00bd*/ 	.byte	0x64, 0x72, 0x20, 0x3e, 0x3e, 0x20, 0x31, 0x36, 0x29, 0x20, 0x2f, 0x20, 0x33, 0x32, 0x29, 0x20
        /*00cd*/ 	.byte	0x25, 0x20, 0x34, 0x29, 0x00
	.type		__unnamed_1,@object
	.size		__unnamed_1,(__unnamed_2 - __unnamed_1)
__unnamed_1:
        /*00d2*/ 	.byte	0x61, 0x75, 0x74, 0x6f, 0x20, 0x63, 0x75, 0x74, 0x65, 0x3a, 0x3a, 0x61, 0x73, 0x5f, 0x70, 0x6f
        /* <DEDUP_REMOVED lines=24> */
        /*0262*/ 	.byte	0x43, 0x3c, 0x34, 0x30, 0x39, 0x36, 0x3e, 0x3e, 0x3e, 0x3e, 0x5d, 0x00
	.type		__unnamed_2,@object
	.size		__unnamed_2,(.L_2 - __unnamed_2)
__unnamed_2:
        /* <DEDUP_REMOVED lines=42> */
        /*050e*/ 	.byte	0x3e, 0x3e, 0x5d, 0x00
.L_2:


//--------------------- .nv.shared._ZN7cutlass13device_kernelINS_4gemm6kernel13GemmUniversalIN4cute5tupleIJiiiiEEENS1_10collective13CollectiveMmaINS1_35MainloopSm100TmaUmmaWarpSpecializedILi8ELi2ELi4ENS5_IJNS4_1CILi2EEESB_NSA_ILi1EEEEEEEENS5_IJNSA_ILi128EEENSA_ILi256EEENSA_ILi64EEEEEENS_10bfloat16_tENS5_IJlSC_lEEESJ_SK_NS4_8TiledMMAINS4_8MMA_AtomIJNS4_26SM100_MMA_F16BF16_2x1SM_SSISJ_SJ_fLi128ELi256ELNS4_4UMMA5MajorE0ELSP_0ELNSO_7ScaleInE0ELSQ_0EEEEEENS4_6LayoutINS5_IJSC_SC_SC_EEENS5_IJNSA_ILi0EEESV_SV_EEEEENS5_IJNS4_10UnderscoreESY_SY_EEEEENS4_28SM100_TMA_2SM_LOAD_MULTICASTENS4_14ComposedLayoutINS4_7SwizzleILi3ELi4ELi3EEENS4_18smem_ptr_flag_bitsILi16EEENST_INS5_IJNSA_ILi8EEESH_EEENS5_IJSH_SC_EEEEEEEvNS4_8identityENS4_18SM100_TMA_2SM_LOADES1B_vS1C_EENS_8epilogue10collective18CollectiveEpilogueINS1F_23Sm100TmaWarpSpecializedILi4ELi2ELi32ELb1ELb0EEEJNS5_IJSH_SG_SH_EEENS5_IJNST_ISH_SC_EENST_INS5_IJNSA_ILi32EEESB_EEENS5_IJSC_SF_EEEEEEEESJ_SK_SJ_SK_NS1F_6fusion15FusionCallbacksIS1J_NS1R_17LinearCombinationISJ_fSJ_fLNS_15FloatRoundStyleE2EEES1K_S1Q_JEEENS4_5SM1004TMEM4LOAD26SM100_TMEM_LOAD_32dp32b32xENS4_13SM90_TMA_LOADENS12_INS13_ILi2ELi4ELi3EEES16_NST_INS5_IJS17_S1M_EEENS5_IJS1M_SC_EEEEEEENS4_39AutoVectorizingCopyWithAssumedAlignmentILi128EEENS4_14SM90_TMA_STOREES26_S28_S28_EEEvvEEEEvNT_6ParamsE --------------------------
	.section	.nv.shared._ZN7cutlass13device_kernelINS_4gemm6kernel13GemmUniversalIN4cute5tupleIJiiiiEEENS1_10collective13CollectiveMmaINS1_35MainloopSm100TmaUmmaWarpSpecializedILi8ELi2ELi4ENS5_IJNS4_1CILi2EEESB_NSA_ILi1EEEEEEEENS5_IJNSA_ILi128EEENSA_ILi256EEENSA_ILi64EEEEEENS_10bfloat16_tENS5_IJlSC_lEEESJ_SK_NS4_8TiledMMAINS4_8MMA_AtomIJNS4_26SM100_MMA_F16BF16_2x1SM_SSISJ_SJ_fLi128ELi256ELNS4_4UMMA5MajorE0ELSP_0ELNSO_7ScaleInE0ELSQ_0EEEEEENS4_6LayoutINS5_IJSC_SC_SC_EEENS5_IJNSA_ILi0EEESV_SV_EEEEENS5_IJNS4_10UnderscoreESY_SY_EEEEENS4_28SM100_TMA_2SM_LOAD_MULTICASTENS4_14ComposedLayoutINS4_7SwizzleILi3ELi4ELi3EEENS4_18smem_ptr_flag_bitsILi16EEENST_INS5_IJNSA_ILi8EEESH_EEENS5_IJSH_SC_EEEEEEEvNS4_8identityENS4_18SM100_TMA_2SM_LOADES1B_vS1C_EENS_8epilogue10collective18CollectiveEpilogueINS1F_23Sm100TmaWarpSpecializedILi4ELi2ELi32ELb1ELb0EEEJNS5_IJSH_SG_SH_EEENS5_IJNST_ISH_SC_EENST_INS5_IJNSA_ILi32EEESB_EEENS5_IJSC_SF_EEEEEEEESJ_SK_SJ_SK_NS1F_6fusion15FusionCallbacksIS1J_NS1R_17LinearCombinationISJ_fSJ_fLNS_15FloatRoundStyleE2EEES1K_S1Q_JEEENS4_5SM1004TMEM4LOAD26SM100_TMEM_LOAD_32dp32b32xENS4_13SM90_TMA_LOADENS12_INS13_ILi2ELi4ELi3EEES16_NST_INS5_IJS17_S1M_EEENS5_IJS1M_SC_EEEEEEENS4_39AutoVectorizingCopyWithAssumedAlignmentILi128EEENS4_14SM90_TMA_STOREES26_S28_S28_EEEvvEEEEvNT_6ParamsE,"aw",@nobits
	.sectionflags	@""
	.align	16
	.zero		1024


//--------------------- .nv.shared.reserved.0     --------------------------
	.section	.nv.shared.reserved.0,"aw",@nobits
	.weak		__nv_reservedSMEM_offset_0_alias
	.size		__nv_reservedSMEM_offset_0_alias, 0, 64
	.other		__nv_reservedSMEM_offset_0_alias,@"STO_CUDA_RESERVED_SHARED STV_DEFAULT"
__nv_reservedSMEM_offset_0_alias:
	.zero		0
.nv.shared.reserved.0:
	.zero		64
	.weak		__nv_reservedSMEM_tcgen05_partition
	.type		__nv_reservedSMEM_tcgen05_partition,@object
	.size		__nv_reservedSMEM_tcgen05_partition,(.L_0 - __nv_reservedSMEM_tcgen05_partition)
__nv_reservedSMEM_tcgen05_partition:
	.zero		32
.L_0:


//--------------------- .nv.global                --------------------------
	.section	.nv.global,"aw",@nobits
.nv.global:
	.type		_ZN40_INTERNAL_fb2bf130_4_k_cu_1abd81d4_249504cute1_E,@object
	.size		_ZN40_INTERNAL_fb2bf130_4_k_cu_1abd81d4_249504cute1_E,(_ZN40_INTERNAL_fb2bf130_4_k_cu_1abd81d4_249504cuda3std3__45__cpo6cbeginE - _ZN40_INTERNAL_fb2bf130_4_k_cu_1abd81d4_249504cute1_E)
_ZN40_INTERNAL_fb2bf130_4_k_cu_1abd81d4_249504cute1_E:
	.zero		1
	.type		_ZN40_INTERNAL_fb2bf130_4_k_cu_1abd81d4_249504cuda3std3__45__cpo6cbeginE,@object
	.size		_ZN40_INTERNAL_fb2bf130_4_k_cu_1abd81d4_249504cuda3std3__45__cpo6cbeginE,(_ZN40_INTERNAL_fb2bf130_4_k_cu_1abd81d4_249504cuda3std3__48in_placeE - _ZN40_INTERNAL_fb2bf130_4_k_cu_1abd81d4_249504cuda3std3__45__cpo6cbeginE)
_ZN40_INTERNAL_fb2bf130_4_k_cu_1abd81d4_249504cuda3std3__45__cpo6cbeginE:
	.zero		1
	.type		_ZN40_INTERNAL_fb2bf130_4_k_cu_1abd81d4_249504cuda3std3__48in_placeE,@object
	.size		_ZN40_INTERNAL_fb2bf130_4_k_cu_1abd81d4_249504cuda3std3__48in_placeE,(_ZN40_INTERNAL_fb2bf130_4_k_cu_1abd81d4_249504cuda3std6ranges3__45__cpo9iter_moveE - _ZN40_INTERNAL_fb2bf130_4_k_cu_1abd81d4_249504cuda3std3__48in_placeE)
_ZN40_INTERNAL_fb2bf130_4_k_cu_1abd81d4_249504cuda3std3__48in_placeE:
	.zero		1
	.type		_ZN40_INTERNAL_fb2bf130_4_k_cu_1abd81d4_249504cuda3std6ranges3__45__cpo9iter_moveE,@object
	.size		_ZN40_INTERNAL_fb2bf130_4_k_cu_1abd81d4_249504cuda3std6ranges3__45__cpo9iter_moveE,(_ZN40_INTERNAL_fb2bf130_4_k_cu_1abd81d4_249504cuda3std3__45__cpo5beginE - _ZN40_INTERNAL_fb2bf130_4_k_cu_1abd81d4_249504cuda3std6ranges3__45__cpo9iter_moveE)
_ZN40_INTERNAL_fb2bf130_4_k_cu_1abd81d4_249504cuda3std6ranges3__45__cpo9iter_moveE:
	.zero		1
	.type		_ZN40_INTERNAL_fb2bf130_4_k_cu_1abd81d4_249504cuda3std3__45__cpo5beginE,@object
	.size		_ZN40_INTERNAL_fb2bf130_4_k_cu_1abd81d4_249504cuda3std3__45__cpo5beginE,(_ZN40_INTERNAL_fb2bf130_4_k_cu_1abd81d4_249504cuda3std3__442_GLOBAL__N__fb2bf130_4_k_cu_1abd81d4_249506ignoreE - _ZN40_INTERNAL_fb2bf130_4_k_cu_1abd81d4_249504cuda3std3__45__cpo5beginE)
_ZN40_INTERNAL_fb2bf130_4_k_cu_1abd81d4_249504cuda3std3__45__cpo5beginE:
	.zero		1
	.type		_ZN40_INTERNAL_fb2bf130_4_k_cu_1abd81d4_249504cuda3std3__442_GLOBAL__N__fb2bf130_4_k_cu_1abd81d4_249506ignoreE,@object
	.size		_ZN40_INTERNAL_fb2bf130_4_k_cu_1abd81d4_249504cuda3std3__442_GLOBAL__N__fb2bf130_4_k_cu_1abd81d4_249506ignoreE,(_ZN40_INTERNAL_fb2bf130_4_k_cu_1abd81d4_249504cute7productE - _ZN40_INTERNAL_fb2bf130_4_k_cu_1abd81d4_249504cuda3std3__442_GLOBAL__N__fb2bf130_4_k_cu_1abd81d4_249506ignoreE)
_ZN40_INTERNAL_fb2bf130_4_k_cu_1abd81d4_249504cuda3std3__442_GLOBAL__N__fb2bf130_4_k_cu_1abd81d4_249506ignoreE:
	.zero		1
	.type		_ZN40_INTERNAL_fb2bf130_4_k_cu_1abd81d4_249504cute7productE,@object
	.size		_ZN40_INTERNAL_fb2bf130_4_k_cu_1abd81d4_249504cute7productE,(_ZN40_INTERNAL_fb2bf130_4_k_cu_1abd81d4_249504cuda3std3__45__cpo3endE - _ZN40_INTERNAL_fb2bf130_4_k_cu_1abd81d4_249504cute7productE)
_ZN40_INTERNAL_fb2bf130_4_k_cu_1abd81d4_249504cute7productE:
	.zero		1
	.type		_ZN40_INTERNAL_fb2bf130_4_k_cu_1abd81d4_249504cuda3std3__45__cpo3endE,@object
	.size		_ZN40_INTERNAL_fb2bf130_4_k_cu_1abd81d4_249504cuda3std3__45__cpo3endE,(_ZN40_INTERNAL_fb2bf130_4_k_cu_1abd81d4_249504cuda3std3__419piecewise_constructE - _ZN40_INTERNAL_fb2bf130_4_k_cu_1abd81d4_249504cuda3std3__45__cpo3endE)
_ZN40_INTERNAL_fb2bf130_4_k_cu_1abd81d4_249504cuda3std3__45__cpo3endE:
	.zero		1
	.type		_ZN40_INTERNAL_fb2bf130_4_k_cu_1abd81d4_249504cuda3std3__419piecewise_constructE,@object
	.size		_ZN40_INTERNAL_fb2bf130_4_k_cu_1abd81d4_249504cuda3std3__419piecewise_constructE,(_ZN40_INTERNAL_fb2bf130_4_k_cu_1abd81d4_249504cuda3std3__45__cpo4cendE - _ZN40_INTERNAL_fb2bf130_4_k_cu_1abd81d4_249504cuda3std3__419piecewise_constructE)
_ZN40_INTERNAL_fb2bf130_4_k_cu_1abd81d4_249504cuda3std3__419piecewise_constructE:
	.zero		1
	.type		_ZN40_INTERNAL_fb2bf130_4_k_cu_1abd81d4_249504cuda3std3__45__cpo4cendE,@object
	.size		_ZN40_INTERNAL_fb2bf130_4_k_cu_1abd81d4_249504cuda3std3__45__cpo4cendE,(_ZN40_INTERNAL_fb2bf130_4_k_cu_1abd81d4_249504cuda3std6ranges3__45__cpo4swapE - _ZN40_INTERNAL_fb2bf130_4_k_cu_1abd81d4_249504cuda3std3__45__cpo4cendE)
_ZN40_INTERNAL_fb2bf130_4_k_cu_1abd81d4_249504cuda3std3__45__cpo4cendE:
	.zero		1
	.type		_ZN40_INTERNAL_fb2bf130_4_k_cu_1abd81d4_249504cuda3std6ranges3__45__cpo4swapE,@object
	.size		_ZN40_INTERNAL_fb2bf130_4_k_cu_1abd81d4_249504cuda3std6ranges3__45__cpo4swapE,(.L_10 - _ZN40_INTERNAL_fb2bf130_4_k_cu_1abd81d4_249504cuda3std6ranges3__45__cpo4swapE)
_ZN40_INTERNAL_fb2bf130_4_k_cu_1abd81d4_249504cuda3std6ranges3__45__cpo4swapE:
	.zero		1
.L_10:


//--------------------- .nv.constant0._ZN7cutlass13device_kernelINS_4gemm6kernel13GemmUniversalIN4cute5tupleIJiiiiEEENS1_10collective13CollectiveMmaINS1_35MainloopSm100TmaUmmaWarpSpecializedILi8ELi2ELi4ENS5_IJNS4_1CILi2EEESB_NSA_ILi1EEEEEEEENS5_IJNSA_ILi128EEENSA_ILi256EEENSA_ILi64EEEEEENS_10bfloat16_tENS5_IJlSC_lEEESJ_SK_NS4_8TiledMMAINS4_8MMA_AtomIJNS4_26SM100_MMA_F16BF16_2x1SM_SSISJ_SJ_fLi128ELi256ELNS4_4UMMA5MajorE0ELSP_0ELNSO_7ScaleInE0ELSQ_0EEEEEENS4_6LayoutINS5_IJSC_SC_SC_EEENS5_IJNSA_ILi0EEESV_SV_EEEEENS5_IJNS4_10UnderscoreESY_SY_EEEEENS4_28SM100_TMA_2SM_LOAD_MULTICASTENS4_14ComposedLayoutINS4_7SwizzleILi3ELi4ELi3EEENS4_18smem_ptr_flag_bitsILi16EEENST_INS5_IJNSA_ILi8EEESH_EEENS5_IJSH_SC_EEEEEEEvNS4_8identityENS4_18SM100_TMA_2SM_LOADES1B_vS1C_EENS_8epilogue10collective18CollectiveEpilogueINS1F_23Sm100TmaWarpSpecializedILi4ELi2ELi32ELb1ELb0EEEJNS5_IJSH_SG_SH_EEENS5_IJNST_ISH_SC_EENST_INS5_IJNSA_ILi32EEESB_EEENS5_IJSC_SF_EEEEEEEESJ_SK_SJ_SK_NS1F_6fusion15FusionCallbacksIS1J_NS1R_17LinearCombinationISJ_fSJ_fLNS_15FloatRoundStyleE2EEES1K_S1Q_JEEENS4_5SM1004TMEM4LOAD26SM100_TMEM_LOAD_32dp32b32xENS4_13SM90_TMA_LOADENS12_INS13_ILi2ELi4ELi3EEES16_NST_INS5_IJS17_S1M_EEENS5_IJS1M_SC_EEEEEEENS4_39AutoVectorizingCopyWithAssumedAlignmentILi128EEENS4_14SM90_TMA_STOREES26_S28_S28_EEEvvEEEEvNT_6ParamsE --------------------------
	.section	.nv.constant0._ZN7cutlass13device_kernelINS_4gemm6kernel13GemmUniversalIN4cute5tupleIJiiiiEEENS1_10collective13CollectiveMmaINS1_35MainloopSm100TmaUmmaWarpSpecializedILi8ELi2ELi4ENS5_IJNS4_1CILi2EEESB_NSA_ILi1EEEEEEEENS5_IJNSA_ILi128EEENSA_ILi256EEENSA_ILi64EEEEEENS_10bfloat16_tENS5_IJlSC_lEEESJ_SK_NS4_8TiledMMAINS4_8MMA_AtomIJNS4_26SM100_MMA_F16BF16_2x1SM_SSISJ_SJ_fLi128ELi256ELNS4_4UMMA5MajorE0ELSP_0ELNSO_7ScaleInE0ELSQ_0EEEEEENS4_6LayoutINS5_IJSC_SC_SC_EEENS5_IJNSA_ILi0EEESV_SV_EEEEENS5_IJNS4_10UnderscoreESY_SY_EEEEENS4_28SM100_TMA_2SM_LOAD_MULTICASTENS4_14ComposedLayoutINS4_7SwizzleILi3ELi4ELi3EEENS4_18smem_ptr_flag_bitsILi16EEENST_INS5_IJNSA_ILi8EEESH_EEENS5_IJSH_SC_EEEEEEEvNS4_8identityENS4_18SM100_TMA_2SM_LOADES1B_vS1C_EENS_8epilogue10collective18CollectiveEpilogueINS1F_23Sm100TmaWarpSpecializedILi4ELi2ELi32ELb1ELb0EEEJNS5_IJSH_SG_SH_EEENS5_IJNST_ISH_SC_EENST_INS5_IJNSA_ILi32EEESB_EEENS5_IJSC_SF_EEEEEEEESJ_SK_SJ_SK_NS1F_6fusion15FusionCallbacksIS1J_NS1R_17LinearCombinationISJ_fSJ_fLNS_15FloatRoundStyleE2EEES1K_S1Q_JEEENS4_5SM1004TMEM4LOAD26SM100_TMEM_LOAD_32dp32b32xENS4_13SM90_TMA_LOADENS12_INS13_ILi2ELi4ELi3EEES16_NST_INS5_IJS17_S1M_EEENS5_IJS1M_SC_EEEEEEENS4_39AutoVectorizingCopyWithAssumedAlignmentILi128EEENS4_14SM90_TMA_STOREES26_S28_S28_EEEvvEEEEvNT_6ParamsE,"a",@progbits
	.sectionflags	@""
	.align	4
.nv.constant0._ZN7cutlass13device_kernelINS_4gemm6kernel13GemmUniversalIN4cute5tupleIJiiiiEEENS1_10collective13CollectiveMmaINS1_35MainloopSm100TmaUmmaWarpSpecializedILi8ELi2ELi4ENS5_IJNS4_1CILi2EEESB_NSA_ILi1EEEEEEEENS5_IJNSA_ILi128EEENSA_ILi256EEENSA_ILi64EEEEEENS_10bfloat16_tENS5_IJlSC_lEEESJ_SK_NS4_8TiledMMAINS4_8MMA_AtomIJNS4_26SM100_MMA_F16BF16_2x1SM_SSISJ_SJ_fLi128ELi256ELNS4_4UMMA5MajorE0ELSP_0ELNSO_7ScaleInE0ELSQ_0EEEEEENS4_6LayoutINS5_IJSC_SC_SC_EEENS5_IJNSA_ILi0EEESV_SV_EEEEENS5_IJNS4_10UnderscoreESY_SY_EEEEENS4_28SM100_TMA_2SM_LOAD_MULTICASTENS4_14ComposedLayoutINS4_7SwizzleILi3ELi4ELi3EEENS4_18smem_ptr_flag_bitsILi16EEENST_INS5_IJNSA_ILi8EEESH_EEENS5_IJSH_SC_EEEEEEEvNS4_8identityENS4_18SM100_TMA_2SM_LOADES1B_vS1C_EENS_8epilogue10collective18CollectiveEpilogueINS1F_23Sm100TmaWarpSpecializedILi4ELi2ELi32ELb1ELb0EEEJNS5_IJSH_SG_SH_EEENS5_IJNST_ISH_SC_EENST_INS5_IJNSA_ILi32EEESB_EEENS5_IJSC_SF_EEEEEEEESJ_SK_SJ_SK_NS1F_6fusion15FusionCallbacksIS1J_NS1R_17LinearCombinationISJ_fSJ_fLNS_15FloatRoundStyleE2EEES1K_S1Q_JEEENS4_5SM1004TMEM4LOAD26SM100_TMEM_LOAD_32dp32b32xENS4_13SM90_TMA_LOADENS12_INS13_ILi2ELi4ELi3EEES16_NST_INS5_IJS17_S1M_EEENS5_IJS1M_SC_EEEEEEENS4_39AutoVectorizingCopyWithAssumedAlignmentILi128EEENS4_14SM90_TMA_STOREES26_S28_S28_EEEvvEEEEvNT_6ParamsE:
	.zero		2944


//--------------------- SYMBOLS --------------------------

	.type		.nv.reservedSmem.offset0,@object
	.size		.nv.reservedSmem.offset0,0x4
	.type		.nv.reservedSmem.cap,@object
	.size		.nv.reservedSmem.cap,0x4
	.type		__assertfail,@function
